// auto-generated by cutlass_sweep.gemm — config: {"arch": "sm_100", "cluster_m": 1, "cluster_n": 2, "dtype": "mxfp4", "dtype_b": "mxfp4", "layout": "nt", "stages": 0, "tile_k": 128, "tile_m": 128, "tile_n": 128}
#include "cutlass/cutlass.h"
#include "cutlass/gemm/collective/collective_builder.hpp"
#include "cutlass/gemm/device/gemm_universal_adapter.h"
#include "cutlass/gemm/kernel/gemm_universal.hpp"
#include "cutlass/epilogue/collective/collective_builder.hpp"

using ElemA = cutlass::mx_float4_t<cutlass::float_e2m1_t>;
using ElemB = cutlass::mx_float4_t<cutlass::float_e2m1_t>;
using ElemCD = cutlass::bfloat16_t;
using Acc  = float;
using TileShape    = cute::Shape<cute::_128, cute::_128, cute::_128>;
using ClusterShape = cute::Shape<cute::_1, cute::_2, cute::_1>;

using CollectiveEpilogue = typename cutlass::epilogue::collective::CollectiveBuilder<
    cutlass::arch::Sm100, cutlass::arch::OpClassTensorOp,
    TileShape, ClusterShape,
    cutlass::epilogue::collective::EpilogueTileAuto,
    Acc, Acc,
    ElemCD, cutlass::layout::RowMajor, 128 / cutlass::sizeof_bits<ElemCD>::value,
    ElemCD, cutlass::layout::RowMajor, 128 / cutlass::sizeof_bits<ElemCD>::value,
    cutlass::epilogue::collective::EpilogueScheduleAuto
  >::CollectiveOp;

using CollectiveMainloop = typename cutlass::gemm::collective::CollectiveBuilder<
    cutlass::arch::Sm100, cutlass::arch::OpClassBlockScaledTensorOp,
    ElemA, cutlass::layout::RowMajor, 32,
    ElemB, cutlass::layout::ColumnMajor, 32,
    Acc,
    TileShape, ClusterShape,
    cutlass::gemm::collective::StageCountAutoCarveout<static_cast<int>(sizeof(typename CollectiveEpilogue::SharedStorage))>,
    cutlass::gemm::collective::KernelScheduleAuto
  >::CollectiveOp;

using GemmKernel = cutlass::gemm::kernel::GemmUniversal<
    cute::Shape<int,int,int,int>,
    CollectiveMainloop,
    CollectiveEpilogue
>;
using Gemm = cutlass::gemm::device::GemmUniversalAdapter<GemmKernel>;

// Force the device kernel symbol into the cubin without needing a host main.
auto* _anchor = &cutlass::device_kernel<GemmKernel>;


// ===== COMPILED SASS (sm_100a) =====

	.target	sm_100a

	.elftype	@"ET_EXEC"


//--------------------- .note.nv.tkinfo           --------------------------
	.section	.note.nv.tkinfo,"",@"SHT_NOTE"
	.sectionflags	@"SHF_NOTE_NV_TKINFO"
	.tkinfo
        /*0018*/ 	.word	0x00000002
        /*0030*/ 	.string	""
        /*0030*/ 	.string	"ptxas"
        /*0030*/ 	.string	"Cuda compilation tools, release 13.0, V13.0.88"
        /*0030*/ 	.string	"Build cuda_13.0.r13.0/compiler.36424714_0"
        /*0030*/ 	.string	"-arch sm_100a -m 64 "



//--------------------- .note.nv.cuinfo           --------------------------
	.section	.note.nv.cuinfo,"",@"SHT_NOTE"
	.sectionflags	@"SHF_NOTE_NV_CUINFO"
        /*0018*/ 	.short	0x0002
        /*001a*/ 	.short	0x0064
        /*001c*/ 	.short	0x0082
	.zero		2


//--------------------- .nv.info                  --------------------------
	.section	.nv.info,"",@"SHT_CUDA_INFO"
	.align	4


	//----- nvinfo : EIATTR_REGCOUNT
	.align		4
        /*0000*/ 	.byte	0x04, 0x2f
        /*0002*/ 	.short	(.L_19 - .L_18)
	.align		4
.L_18:
        /*0004*/ 	.word	index@(_ZN7cutlass13device_kernelINS_4gemm6kernel13GemmUniversalIN4cute5tupleIJiiiiEEENS1_10collective13CollectiveMmaINS1_46MainloopSm100TmaUmmaWarpSpecializedBlockScaledILi11ELi2ELi2ENS5_IJNS4_1CILi1EEENSA_ILi2EEESB_EEEEENS5_IJNSA_ILi128EEESF_SF_EEENS5_IJNS_12float_e2m1_tENS_13float_ue8m0_tEEEENS5_IJNS5_IJlSB_lEEENS4_6LayoutINS5_IJNS5_IJNS5_IJNSA_ILi32EEENSA_ILi4EEEEEEiEEESP_NS5_IJSB_iEEEEEENS5_IJNS5_IJNS5_IJNSA_ILi16EEESN_EEEiEEENS5_IJNS5_IJNSA_ILi0EEESB_EEENSA_ILi512EEEEEENS5_IJSV_iEEEEEEEEEEESJ_S12_NS4_8TiledMMAINS4_8MMA_AtomIJNS4_17SM100_MMA_MXF4_SSISH_SH_fSI_Li128ELi128ELi32ELNS4_4UMMA5MajorE0ELS17_0ELNS16_7ScaleInE0ELS18_0EEEEEENSL_INS5_IJSB_SB_SB_EEENS5_IJSV_SV_SV_EEEEENS5_IJNS4_10UnderscoreES1E_S1E_EEEEENS5_IJNS4_23SM90_TMA_LOAD_MULTICASTES1H_EEENS5_IJNS4_14ComposedLayoutINS4_7SwizzleILi2ELi4ELi3EEENS4_18smem_ptr_flag_bitsILi4EEENSL_INS5_IJNSA_ILi8EEESF_EEENS5_IJSF_SB_EEEEEEENSL_INS5_IJNS5_IJNS5_IJSO_SB_EEENS5_IJSM_SC_EEEEEESB_NS5_IJSC_SB_EEEEEENS5_IJNS5_IJNS5_IJST_SX_EEESW_EEESV_NS5_IJSC_SX_EEEEEEEEEEEvNS4_8identityENS5_IJNS4_13SM90_TMA_LOADES25_EEES23_vS24_EENS_8epilogue10collective18CollectiveEpilogueINS28_23Sm100TmaWarpSpecializedILi4ELi2ELi32ELb1ELb0EEEJSG_NS5_IJNSL_ISF_SB_EENSL_ISM_SB_EEEEENS_10bfloat16_tESK_S2G_SK_NS28_6fusion15FusionCallbacksIS2C_NS2H_17LinearCombinationIS2G_fS2G_fLNS_15FloatRoundStyleE2EEESG_S2F_JEEENS4_5SM1004TMEM4LOAD26SM100_TMEM_LOAD_32dp32b32xES25_NS1J_IS1L_NS1M_ILi16EEENSL_INS5_IJS1O_SM_EEENS5_IJSM_SB_EEEEEEENS4_39AutoVectorizingCopyWithAssumedAlignmentILi128EEENS4_14SM90_TMA_STOREES2V_S2X_S2X_EEEvvEEEEvNT_6ParamsE)
        /*0008*/ 	.word	0x0000006e


	//----- nvinfo : EIATTR_FRAME_SIZE
	.align		4
.L_19:
        /*000c*/ 	.byte	0x04, 0x11
        /*000e*/ 	.short	(.L_21 - .L_20)
	.align		4
.L_20:
        /*0010*/ 	.word	index@($__internal_2_$__cuda_sm10x_tcgen05_guardrail_trap_unallocated_columns_being_dealloced)
        /*0014*/ 	.word	0x00000000


	//----- nvinfo : EIATTR_FRAME_SIZE
	.align		4
.L_21:
        /*0018*/ 	.byte	0x04, 0x11
        /*001a*/ 	.short	(.L_23 - .L_22)
	.align		4
.L_22:
        /*001c*/ 	.word	index@($__internal_1_$__cuda_sm10x_tcgen05_guardrail_trap_phase_invalid_during_alloc)
        /*0020*/ 	.word	0x00000000


	//----- nvinfo : EIATTR_FRAME_SIZE
	.align		4
.L_23:
        /*0024*/ 	.byte	0x04, 0x11
        /*0026*/ 	.short	(.L_25 - .L_24)
	.align		4
.L_24:
        /*0028*/ 	.word	index@($__internal_0_$__cuda_sm10x_tcgen05_guardrail_trap_col_being_dealloced_not_returned_by_alloc)
        /*002c*/ 	.word	0x00000000


	//----- nvinfo : EIATTR_FRAME_SIZE
	.align		4
.L_25:
        /*0030*/ 	.byte	0x04, 0x11
        /*0032*/ 	.short	(.L_27 - .L_26)
	.align		4
.L_26:
        /*0034*/ 	.word	index@(_ZN7cutlass13device_kernelINS_4gemm6kernel13GemmUniversalIN4cute5tupleIJiiiiEEENS1_10collective13CollectiveMmaINS1_46MainloopSm100TmaUmmaWarpSpecializedBlockScaledILi11ELi2ELi2ENS5_IJNS4_1CILi1EEENSA_ILi2EEESB_EEEEENS5_IJNSA_ILi128EEESF_SF_EEENS5_IJNS_12float_e2m1_tENS_13float_ue8m0_tEEEENS5_IJNS5_IJlSB_lEEENS4_6LayoutINS5_IJNS5_IJNS5_IJNSA_ILi32EEENSA_ILi4EEEEEEiEEESP_NS5_IJSB_iEEEEEENS5_IJNS5_IJNS5_IJNSA_ILi16EEESN_EEEiEEENS5_IJNS5_IJNSA_ILi0EEESB_EEENSA_ILi512EEEEEENS5_IJSV_iEEEEEEEEEEESJ_S12_NS4_8TiledMMAINS4_8MMA_AtomIJNS4_17SM100_MMA_MXF4_SSISH_SH_fSI_Li128ELi128ELi32ELNS4_4UMMA5MajorE0ELS17_0ELNS16_7ScaleInE0ELS18_0EEEEEENSL_INS5_IJSB_SB_SB_EEENS5_IJSV_SV_SV_EEEEENS5_IJNS4_10UnderscoreES1E_S1E_EEEEENS5_IJNS4_23SM90_TMA_LOAD_MULTICASTES1H_EEENS5_IJNS4_14ComposedLayoutINS4_7SwizzleILi2ELi4ELi3EEENS4_18smem_ptr_flag_bitsILi4EEENSL_INS5_IJNSA_ILi8EEESF_EEENS5_IJSF_SB_EEEEEEENSL_INS5_IJNS5_IJNS5_IJSO_SB_EEENS5_IJSM_SC_EEEEEESB_NS5_IJSC_SB_EEEEEENS5_IJNS5_IJNS5_IJST_SX_EEESW_EEESV_NS5_IJSC_SX_EEEEEEEEEEEvNS4_8identityENS5_IJNS4_13SM90_TMA_LOADES25_EEES23_vS24_EENS_8epilogue10collective18CollectiveEpilogueINS28_23Sm100TmaWarpSpecializedILi4ELi2ELi32ELb1ELb0EEEJSG_NS5_IJNSL_ISF_SB_EENSL_ISM_SB_EEEEENS_10bfloat16_tESK_S2G_SK_NS28_6fusion15FusionCallbacksIS2C_NS2H_17LinearCombinationIS2G_fS2G_fLNS_15FloatRoundStyleE2EEESG_S2F_JEEENS4_5SM1004TMEM4LOAD26SM100_TMEM_LOAD_32dp32b32xES25_NS1J_IS1L_NS1M_ILi16EEENSL_INS5_IJS1O_SM_EEENS5_IJSM_SB_EEEEEEENS4_39AutoVectorizingCopyWithAssumedAlignmentILi128EEENS4_14SM90_TMA_STOREES2V_S2X_S2X_EEEvvEEEEvNT_6ParamsE)
        /*0038*/ 	.word	0x00000000


	//----- nvinfo : EIATTR_MIN_STACK_SIZE
	.align		4
.L_27:
        /*003c*/ 	.byte	0x04, 0x12
        /*003e*/ 	.short	(.L_29 - .L_28)
	.align		4
.L_28:
        /*0040*/ 	.word	index@(_ZN7cutlass13device_kernelINS_4gemm6kernel13GemmUniversalIN4cute5tupleIJiiiiEEENS1_10collective13CollectiveMmaINS1_46MainloopSm100TmaUmmaWarpSpecializedBlockScaledILi11ELi2ELi2ENS5_IJNS4_1CILi1EEENSA_ILi2EEESB_EEEEENS5_IJNSA_ILi128EEESF_SF_EEENS5_IJNS_12float_e2m1_tENS_13float_ue8m0_tEEEENS5_IJNS5_IJlSB_lEEENS4_6LayoutINS5_IJNS5_IJNS5_IJNSA_ILi32EEENSA_ILi4EEEEEEiEEESP_NS5_IJSB_iEEEEEENS5_IJNS5_IJNS5_IJNSA_ILi16EEESN_EEEiEEENS5_IJNS5_IJNSA_ILi0EEESB_EEENSA_ILi512EEEEEENS5_IJSV_iEEEEEEEEEEESJ_S12_NS4_8TiledMMAINS4_8MMA_AtomIJNS4_17SM100_MMA_MXF4_SSISH_SH_fSI_Li128ELi128ELi32ELNS4_4UMMA5MajorE0ELS17_0ELNS16_7ScaleInE0ELS18_0EEEEEENSL_INS5_IJSB_SB_SB_EEENS5_IJSV_SV_SV_EEEEENS5_IJNS4_10UnderscoreES1E_S1E_EEEEENS5_IJNS4_23SM90_TMA_LOAD_MULTICASTES1H_EEENS5_IJNS4_14ComposedLayoutINS4_7SwizzleILi2ELi4ELi3EEENS4_18smem_ptr_flag_bitsILi4EEENSL_INS5_IJNSA_ILi8EEESF_EEENS5_IJSF_SB_EEEEEEENSL_INS5_IJNS5_IJNS5_IJSO_SB_EEENS5_IJSM_SC_EEEEEESB_NS5_IJSC_SB_EEEEEENS5_IJNS5_IJNS5_IJST_SX_EEESW_EEESV_NS5_IJSC_SX_EEEEEEEEEEEvNS4_8identityENS5_IJNS4_13SM90_TMA_LOADES25_EEES23_vS24_EENS_8epilogue10collective18CollectiveEpilogueINS28_23Sm100TmaWarpSpecializedILi4ELi2ELi32ELb1ELb0EEEJSG_NS5_IJNSL_ISF_SB_EENSL_ISM_SB_EEEEENS_10bfloat16_tESK_S2G_SK_NS28_6fusion15FusionCallbacksIS2C_NS2H_17LinearCombinationIS2G_fS2G_fLNS_15FloatRoundStyleE2EEESG_S2F_JEEENS4_5SM1004TMEM4LOAD26SM100_TMEM_LOAD_32dp32b32xES25_NS1J_IS1L_NS1M_ILi16EEENSL_INS5_IJS1O_SM_EEENS5_IJSM_SB_EEEEEEENS4_39AutoVectorizingCopyWithAssumedAlignmentILi128EEENS4_14SM90_TMA_STOREES2V_S2X_S2X_EEEvvEEEEvNT_6ParamsE)
        /*0044*/ 	.word	0x00000000
.L_29:


//--------------------- .nv.compat                --------------------------
	.section	.nv.compat,"",@"SHT_CUDA_COMPAT_INFO"
	.align	4
        /*0000*/ 	.byte	0x02, 0x09, 0x01, 0x00, 0x02, 0x02, 0x02, 0x00, 0x02, 0x05, 0x05, 0x00, 0x03, 0x07, 0x01, 0x01
        /*0010*/ 	.byte	0x02, 0x03, 0x01, 0x00, 0x02, 0x06, 0x01, 0x00, 0x04, 0x0b, 0x08, 0x00, 0x09, 0x00, 0x00, 0x00
        /*0020*/ 	.byte	0x00, 0x00, 0x00, 0x00


//--------------------- .nv.info._ZN7cutlass13device_kernelINS_4gemm6kernel13GemmUniversalIN4cute5tupleIJiiiiEEENS1_10collective13CollectiveMmaINS1_46MainloopSm100TmaUmmaWarpSpecializedBlockScaledILi11ELi2ELi2ENS5_IJNS4_1CILi1EEENSA_ILi2EEESB_EEEEENS5_IJNSA_ILi128EEESF_SF_EEENS5_IJNS_12float_e2m1_tENS_13float_ue8m0_tEEEENS5_IJNS5_IJlSB_lEEENS4_6LayoutINS5_IJNS5_IJNS5_IJNSA_ILi32EEENSA_ILi4EEEEEEiEEESP_NS5_IJSB_iEEEEEENS5_IJNS5_IJNS5_IJNSA_ILi16EEESN_EEEiEEENS5_IJNS5_IJNSA_ILi0EEESB_EEENSA_ILi512EEEEEENS5_IJSV_iEEEEEEEEEEESJ_S12_NS4_8TiledMMAINS4_8MMA_AtomIJNS4_17SM100_MMA_MXF4_SSISH_SH_fSI_Li128ELi128ELi32ELNS4_4UMMA5MajorE0ELS17_0ELNS16_7ScaleInE0ELS18_0EEEEEENSL_INS5_IJSB_SB_SB_EEENS5_IJSV_SV_SV_EEEEENS5_IJNS4_10UnderscoreES1E_S1E_EEEEENS5_IJNS4_23SM90_TMA_LOAD_MULTICASTES1H_EEENS5_IJNS4_14ComposedLayoutINS4_7SwizzleILi2ELi4ELi3EEENS4_18smem_ptr_flag_bitsILi4EEENSL_INS5_IJNSA_ILi8EEESF_EEENS5_IJSF_SB_EEEEEEENSL_INS5_IJNS5_IJNS5_IJSO_SB_EEENS5_IJSM_SC_EEEEEESB_NS5_IJSC_SB_EEEEEENS5_IJNS5_IJNS5_IJST_SX_EEESW_EEESV_NS5_IJSC_SX_EEEEEEEEEEEvNS4_8identityENS5_IJNS4_13SM90_TMA_LOADES25_EEES23_vS24_EENS_8epilogue10collective18CollectiveEpilogueINS28_23Sm100TmaWarpSpecializedILi4ELi2ELi32ELb1ELb0EEEJSG_NS5_IJNSL_ISF_SB_EENSL_ISM_SB_EEEEENS_10bfloat16_tESK_S2G_SK_NS28_6fusion15FusionCallbacksIS2C_NS2H_17LinearCombinationIS2G_fS2G_fLNS_15FloatRoundStyleE2EEESG_S2F_JEEENS4_5SM1004TMEM4LOAD26SM100_TMEM_LOAD_32dp32b32xES25_NS1J_IS1L_NS1M_ILi16EEENSL_INS5_IJS1O_SM_EEENS5_IJSM_SB_EEEEEEENS4_39AutoVectorizingCopyWithAssumedAlignmentILi128EEENS4_14SM90_TMA_STOREES2V_S2X_S2X_EEEvvEEEEvNT_6ParamsE --------------------------
	.section	.nv.info._ZN7cutlass13device_kernelINS_4gemm6kernel13GemmUniversalIN4cute5tupleIJiiiiEEENS1_10collective13CollectiveMmaINS1_46MainloopSm100TmaUmmaWarpSpecializedBlockScaledILi11ELi2ELi2ENS5_IJNS4_1CILi1EEENSA_ILi2EEESB_EEEEENS5_IJNSA_ILi128EEESF_SF_EEENS5_IJNS_12float_e2m1_tENS_13float_ue8m0_tEEEENS5_IJNS5_IJlSB_lEEENS4_6LayoutINS5_IJNS5_IJNS5_IJNSA_ILi32EEENSA_ILi4EEEEEEiEEESP_NS5_IJSB_iEEEEEENS5_IJNS5_IJNS5_IJNSA_ILi16EEESN_EEEiEEENS5_IJNS5_IJNSA_ILi0EEESB_EEENSA_ILi512EEEEEENS5_IJSV_iEEEEEEEEEEESJ_S12_NS4_8TiledMMAINS4_8MMA_AtomIJNS4_17SM100_MMA_MXF4_SSISH_SH_fSI_Li128ELi128ELi32ELNS4_4UMMA5MajorE0ELS17_0ELNS16_7ScaleInE0ELS18_0EEEEEENSL_INS5_IJSB_SB_SB_EEENS5_IJSV_SV_SV_EEEEENS5_IJNS4_10UnderscoreES1E_S1E_EEEEENS5_IJNS4_23SM90_TMA_LOAD_MULTICASTES1H_EEENS5_IJNS4_14ComposedLayoutINS4_7SwizzleILi2ELi4ELi3EEENS4_18smem_ptr_flag_bitsILi4EEENSL_INS5_IJNSA_ILi8EEESF_EEENS5_IJSF_SB_EEEEEEENSL_INS5_IJNS5_IJNS5_IJSO_SB_EEENS5_IJSM_SC_EEEEEESB_NS5_IJSC_SB_EEEEEENS5_IJNS5_IJNS5_IJST_SX_EEESW_EEESV_NS5_IJSC_SX_EEEEEEEEEEEvNS4_8identityENS5_IJNS4_13SM90_TMA_LOADES25_EEES23_vS24_EENS_8epilogue10collective18CollectiveEpilogueINS28_23Sm100TmaWarpSpecializedILi4ELi2ELi32ELb1ELb0EEEJSG_NS5_IJNSL_ISF_SB_EENSL_ISM_SB_EEEEENS_10bfloat16_tESK_S2G_SK_NS28_6fusion15FusionCallbacksIS2C_NS2H_17LinearCombinationIS2G_fS2G_fLNS_15FloatRoundStyleE2EEESG_S2F_JEEENS4_5SM1004TMEM4LOAD26SM100_TMEM_LOAD_32dp32b32xES25_NS1J_IS1L_NS1M_ILi16EEENSL_INS5_IJS1O_SM_EEENS5_IJSM_SB_EEEEEEENS4_39AutoVectorizingCopyWithAssumedAlignmentILi128EEENS4_14SM90_TMA_STOREES2V_S2X_S2X_EEEvvEEEEvNT_6ParamsE,"",@"SHT_CUDA_INFO"
	.sectionflags	@""
	.align	4


	//----- nvinfo : EIATTR_CUDA_API_VERSION
	.align		4
        /*0000*/ 	.byte	0x04, 0x37
        /*0002*/ 	.short	(.L_31 - .L_30)
.L_30:
        /*0004*/ 	.word	0x00000082


	//----- nvinfo : EIATTR_KPARAM_INFO
	.align		4
.L_31:
        /*0008*/ 	.byte	0x04, 0x17
        /*000a*/ 	.short	(.L_33 - .L_32)
.L_32:
        /*000c*/ 	.word	0x00000000
        /*0010*/ 	.short	0x0000
        /*0012*/ 	.short	0x0000
        /*0014*/ 	.byte	0x00, 0xf0, 0x01, 0x30


	//----- nvinfo : EIATTR_AT_ENTRY_FRAGMENTS
	.align		4
.L_33:
        /*0018*/ 	.byte	0x04, 0x4f
        /*001a*/ 	.short	(.L_35 - .L_34)


	//   ....[0]....
.L_34:
        /*001c*/ 	.word	0x00000006


	//----- nvinfo : EIATTR_RESERVED_SMEM_USED
	.align		4
.L_35:
        /*0020*/ 	.byte	0x01, 0x41
	.zero		2


	//----- nvinfo : EIATTR_SPARSE_MMA_MASK
	.align		4
        /*0024*/ 	.byte	0x03, 0x50
        /*0026*/ 	.short	0x0000


	//----- nvinfo : EIATTR_TCGEN05_1CTA_USED
	.align		4
        /*0028*/ 	.byte	0x01, 0x51
	.zero		2


	//----- nvinfo : EIATTR_MAXREG_COUNT
	.align		4
        /*002c*/ 	.byte	0x03, 0x1b
        /*002e*/ 	.short	0x00ff


	//----- nvinfo : EIATTR_NUM_BARRIERS
	.align		4
        /*0030*/ 	.byte	0x02, 0x4c
        /*0032*/ 	.byte	0x07
	.zero		1


	//----- nvinfo : EIATTR_EXTERNS
	.align		4
        /*0034*/ 	.byte	0x04, 0x0f
        /*0036*/ 	.short	(.L_37 - .L_36)


	//   ....[0]....
	.align		4
.L_36:
        /*0038*/ 	.word	index@(__assertfail)


	//----- nvinfo : EIATTR_MERCURY_ISA_VERSION
	.align		4
.L_37:
        /*003c*/ 	.byte	0x03, 0x5f
        /*003e*/ 	.short	0x0101


	//----- nvinfo : EIATTR_INT_WARP_WIDE_INSTR_OFFSETS
	.align		4
        /*0040*/ 	.byte	0x04, 0x31
        /*0042*/ 	.short	(.L_39 - .L_38)


	//   ....[0]....
.L_38:
        /*0044*/ 	.word	0x00002410


	//   ....[1]....
        /*0048*/ 	.word	0x00004260


	//   ....[2]....
        /*004c*/ 	.word	0x00004290


	//   ....[3]....
        /*0050*/ 	.word	0x000042e0


	//   ....[4]....
        /*0054*/ 	.word	0x00004ba0


	//   ....[5]....
        /*0058*/ 	.word	0x00004c00


	//   ....[6]....
        /*005c*/ 	.word	0x00004cf0


	//   ....[7]....
        /*0060*/ 	.word	0x00004d60


	//   ....[8]....
        /*0064*/ 	.word	0x00004e70


	//   ....[9]....
        /*0068*/ 	.word	0x00004f00


	//   ....[10]....
        /*006c*/ 	.word	0x000050d0


	//   ....[11]....
        /*0070*/ 	.word	0x00005180


	//----- nvinfo : EIATTR_COOP_GROUP_MASK_REGIDS
	.align		4
.L_39:
        /*0074*/ 	.byte	0x04, 0x29
        /*0076*/ 	.short	(.L_41 - .L_40)


	//   ....[0]....
.L_40:
        /*0078*/ 	.word	0xffffffff


	//   ....[1]....
        /*007c*/ 	.word	0xffffffff


	//   ....[2]....
        /*0080*/ 	.word	0xffffffff


	//   ....[3]....
        /*0084*/ 	.word	0xffffffff


	//   ....[4]....
        /*0088*/ 	.word	0xffffffff


	//   ....[5]....
        /*008c*/ 	.word	0xffffffff


	//   ....[6]....
        /*0090*/ 	.word	0xffffffff


	//   ....[7]....
        /*0094*/ 	.word	0xffffffff


	//   ....[8]....
        /*0098*/ 	.word	0xffffffff


	//   ....[9]....
        /*009c*/ 	.word	0xffffffff


	//   ....[10]....
        /*00a0*/ 	.word	0xffffffff


	//   ....[11]....
        /*00a4*/ 	.word	0xffffffff


	//   ....[12]....
        /*00a8*/ 	.word	0xffffffff


	//   ....[13]....
        /*00ac*/ 	.word	0xffffffff


	//----- nvinfo : EIATTR_COOP_GROUP_INSTR_OFFSETS
	.align		4
.L_41:
        /*00b0*/ 	.byte	0x04, 0x28
        /*00b2*/ 	.short	(.L_43 - .L_42)


	//   ....[0]....
.L_42:
        /*00b4*/ 	.word	0x00000090


	//   ....[1]....
        /*00b8*/ 	.word	0x00000530


	//   ....[2]....
        /*00bc*/ 	.word	0x000007f0


	//   ....[3]....
        /*00c0*/ 	.word	0x00000990


	//   ....[4]....
        /*00c4*/ 	.word	0x00000a90


	//   ....[5]....
        /*00c8*/ 	.word	0x00000c00


	//   ....[6]....
        /*00cc*/ 	.word	0x00000d60


	//   ....[7]....
        /*00d0*/ 	.word	0x00000f10


	//   ....[8]....
        /*00d4*/ 	.word	0x000022f0


	//   ....[9]....
        /*00d8*/ 	.word	0x000034d0


	//   ....[10]....
        /*00dc*/ 	.word	0x000036e0


	//   ....[11]....
        /*00e0*/ 	.word	0x00003710


	//   ....[12]....
        /*00e4*/ 	.word	0x00004150


	//   ....[13]....
        /*00e8*/ 	.word	0x00004380


	//----- nvinfo : EIATTR_VRC_CTA_INIT_COUNT
	.align		4
.L_43:
        /*00ec*/ 	.byte	0x02, 0x4a
        /*00ee*/ 	.byte	0x80
	.zero		1


	//----- nvinfo : EIATTR_SYSCALL_OFFSETS
	.align		4
        /*00f0*/ 	.byte	0x04, 0x46
        /*00f2*/ 	.short	(.L_45 - .L_44)


	//   ....[0]....
.L_44:
        /*00f4*/ 	.word	0x00005ca0


	//   ....[1]....
        /*00f8*/ 	.word	0x00005d90


	//   ....[2]....
        /*00fc*/ 	.word	0x00006500


	//   ....[3]....
        /*0100*/ 	.word	0x00007180


	//   ....[4]....
        /*0104*/ 	.word	0x00007dd0


	//   ....[5]....
        /*0108*/ 	.word	0x00008a20


	//----- nvinfo : EIATTR_MBARRIER_INSTR_OFFSETS
	.align		4
.L_45:
        /*010c*/ 	.byte	0x04, 0x39
        /*010e*/ 	.short	(.L_47 - .L_46)


	//   ....[0]....
.L_46:
        /*0110*/ 	.word	0x00000670
        /*0114*/ 	.word	0x000000ff
        /*0118*/ 	.word	0x00000000
        /*011c*/ 	.short	0x0100
        /*011e*/ 	.byte	0x06
	.zero		1


	//   ....[1]....
        /*0120*/ 	.word	0x00000680
        /*0124*/ 	.word	0x000000ff
        /*0128*/ 	.word	0x00000058
        /*012c*/ 	.short	0x0100
        /*012e*/ 	.byte	0x06
	.zero		1


	//   ....[2]....
        /*0130*/ 	.word	0x00000690
        /*0134*/ 	.word	0x000000ff
        /*0138*/ 	.word	0x00000008
        /*013c*/ 	.short	0x0100
        /*013e*/ 	.byte	0x06
	.zero		1


	//   ....[3]....
        /*0140*/ 	.word	0x000006a0
        /*0144*/ 	.word	0x000000ff
        /*0148*/ 	.word	0x00000060
        /*014c*/ 	.short	0x0100
        /*014e*/ 	.byte	0x06
	.zero		1


	//   ....[4]....
        /*0150*/ 	.word	0x000006b0
        /*0154*/ 	.word	0x000000ff
        /*0158*/ 	.word	0x00000010
        /*015c*/ 	.short	0x0100
        /*015e*/ 	.byte	0x06
	.zero		1


	//   ....[5]....
        /*0160*/ 	.word	0x000006c0
        /*0164*/ 	.word	0x000000ff
        /*0168*/ 	.word	0x00000068
        /*016c*/ 	.short	0x0100
        /*016e*/ 	.byte	0x06
	.zero		1


	//   ....[6]....
        /*0170*/ 	.word	0x000006d0
        /*0174*/ 	.word	0x000000ff
        /*0178*/ 	.word	0x00000018
        /*017c*/ 	.short	0x0100
        /*017e*/ 	.byte	0x06
	.zero		1


	//   ....[7]....
        /*0180*/ 	.word	0x000006e0
        /*0184*/ 	.word	0x000000ff
        /*0188*/ 	.word	0x00000070
        /*018c*/ 	.short	0x0100
        /*018e*/ 	.byte	0x06
	.zero		1


	//   ....[8]....
        /*0190*/ 	.word	0x000006f0
        /*0194*/ 	.word	0x000000ff
        /*0198*/ 	.word	0x00000020
        /*019c*/ 	.short	0x0100
        /*019e*/ 	.byte	0x06
	.zero		1


	//   ....[9]....
        /*01a0*/ 	.word	0x00000700
        /*01a4*/ 	.word	0x000000ff
        /*01a8*/ 	.word	0x00000078
        /*01ac*/ 	.short	0x0100
        /*01ae*/ 	.byte	0x06
	.zero		1


	//   ....[10]....
        /*01b0*/ 	.word	0x00000710
        /*01b4*/ 	.word	0x000000ff
        /*01b8*/ 	.word	0x00000028
        /*01bc*/ 	.short	0x0100
        /*01be*/ 	.byte	0x06
	.zero		1


	//   ....[11]....
        /*01c0*/ 	.word	0x00000720
        /*01c4*/ 	.word	0x000000ff
        /*01c8*/ 	.word	0x00000080
        /*01cc*/ 	.short	0x0100
        /*01ce*/ 	.byte	0x06
	.zero		1


	//   ....[12]....
        /*01d0*/ 	.word	0x00000730
        /*01d4*/ 	.word	0x000000ff
        /*01d8*/ 	.word	0x00000030
        /*01dc*/ 	.short	0x0100
        /*01de*/ 	.byte	0x06
	.zero		1


	//   ....[13]....
        /*01e0*/ 	.word	0x00000740
        /*01e4*/ 	.word	0x000000ff
        /*01e8*/ 	.word	0x00000088
        /*01ec*/ 	.short	0x0100
        /*01ee*/ 	.byte	0x06
	.zero		1


	//   ....[14]....
        /*01f0*/ 	.word	0x00000750
        /*01f4*/ 	.word	0x000000ff
        /*01f8*/ 	.word	0x00000038
        /*01fc*/ 	.short	0x0100
        /*01fe*/ 	.byte	0x06
	.zero		1


	//   ....[15]....
        /*0200*/ 	.word	0x00000760
        /*0204*/ 	.word	0x000000ff
        /*0208*/ 	.word	0x00000090
        /*020c*/ 	.short	0x0100
        /*020e*/ 	.byte	0x06
	.zero		1


	//   ....[16]....
        /*0210*/ 	.word	0x00000770
        /*0214*/ 	.word	0x000000ff
        /*0218*/ 	.word	0x00000040
        /*021c*/ 	.short	0x0100
        /*021e*/ 	.byte	0x06
	.zero		1


	//   ....[17]....
        /*0220*/ 	.word	0x00000780
        /*0224*/ 	.word	0x000000ff
        /*0228*/ 	.word	0x00000098
        /*022c*/ 	.short	0x0100
        /*022e*/ 	.byte	0x06
	.zero		1


	//   ....[18]....
        /*0230*/ 	.word	0x00000790
        /*0234*/ 	.word	0x000000ff
        /*0238*/ 	.word	0x00000048
        /*023c*/ 	.short	0x0100
        /*023e*/ 	.byte	0x06
	.zero		1


	//   ....[19]....
        /*0240*/ 	.word	0x000007a0
        /*0244*/ 	.word	0x000000ff
        /*0248*/ 	.word	0x000000a0
        /*024c*/ 	.short	0x0100
        /*024e*/ 	.byte	0x06
	.zero		1


	//   ....[20]....
        /*0250*/ 	.word	0x000007b0
        /*0254*/ 	.word	0x000000ff
        /*0258*/ 	.word	0x00000050
        /*025c*/ 	.short	0x0100
        /*025e*/ 	.byte	0x06
	.zero		1


	//   ....[21]....
        /*0260*/ 	.word	0x000007c0
        /*0264*/ 	.word	0x000000ff
        /*0268*/ 	.word	0x000000a8
        /*026c*/ 	.short	0x0100
        /*026e*/ 	.byte	0x06
	.zero		1


	//   ....[22]....
        /*0270*/ 	.word	0x00000900
        /*0274*/ 	.word	0x000000ff
        /*0278*/ 	.word	0x000000b0
        /*027c*/ 	.short	0x0100
        /*027e*/ 	.byte	0x06
	.zero		1


	//   ....[23]....
        /*0280*/ 	.word	0x00000910
        /*0284*/ 	.word	0x000000ff
        /*0288*/ 	.word	0x000000d0
        /*028c*/ 	.short	0x0100
        /*028e*/ 	.byte	0x06
	.zero		1


	//   ....[24]....
        /*0290*/ 	.word	0x00000920
        /*0294*/ 	.word	0x000000ff
        /*0298*/ 	.word	0x000000b8
        /*029c*/ 	.short	0x0100
        /*029e*/ 	.byte	0x06
	.zero		1


	//   ....[25]....
        /*02a0*/ 	.word	0x00000930
        /*02a4*/ 	.word	0x000000ff
        /*02a8*/ 	.word	0x000000d8
        /*02ac*/ 	.short	0x0100
        /*02ae*/ 	.byte	0x06
	.zero		1


	//   ....[26]....
        /*02b0*/ 	.word	0x00000940
        /*02b4*/ 	.word	0x000000ff
        /*02b8*/ 	.word	0x000000c0
        /*02bc*/ 	.short	0x0100
        /*02be*/ 	.byte	0x06
	.zero		1


	//   ....[27]....
        /*02c0*/ 	.word	0x00000950
        /*02c4*/ 	.word	0x000000ff
        /*02c8*/ 	.word	0x000000e0
        /*02cc*/ 	.short	0x0100
        /*02ce*/ 	.byte	0x06
	.zero		1


	//   ....[28]....
        /*02d0*/ 	.word	0x00000960
        /*02d4*/ 	.word	0x000000ff
        /*02d8*/ 	.word	0x000000c8
        /*02dc*/ 	.short	0x0100
        /*02de*/ 	.byte	0x06
	.zero		1


	//   ....[29]....
        /*02e0*/ 	.word	0x00000970
        /*02e4*/ 	.word	0x000000ff
        /*02e8*/ 	.word	0x000000e8
        /*02ec*/ 	.short	0x0100
        /*02ee*/ 	.byte	0x06
	.zero		1


	//   ....[30]....
        /*02f0*/ 	.word	0x00000a60
        /*02f4*/ 	.word	0x000000ff
        /*02f8*/ 	.word	0x000000f0
        /*02fc*/ 	.short	0x0100
        /*02fe*/ 	.byte	0x05
	.zero		1


	//   ....[31]....
        /*0300*/ 	.word	0x00000a70
        /*0304*/ 	.word	0x000000ff
        /*0308*/ 	.word	0x000000f8
        /*030c*/ 	.short	0x0100
        /*030e*/ 	.byte	0x05
	.zero		1


	//   ....[32]....
        /*0310*/ 	.word	0x00000bb0
        /*0314*/ 	.word	0x000000ff
        /*0318*/ 	.word	0x00000100
        /*031c*/ 	.short	0x0100
        /*031e*/ 	.byte	0x05
	.zero		1


	//   ....[33]....
        /*0320*/ 	.word	0x00000bc0
        /*0324*/ 	.word	0x000000ff
        /*0328*/ 	.word	0x00000110
        /*032c*/ 	.short	0x0100
        /*032e*/ 	.byte	0x05
	.zero		1


	//   ....[34]....
        /*0330*/ 	.word	0x00000bd0
        /*0334*/ 	.word	0x000000ff
        /*0338*/ 	.word	0x00000108
        /*033c*/ 	.short	0x0100
        /*033e*/ 	.byte	0x05
	.zero		1


	//   ....[35]....
        /*0340*/ 	.word	0x00000be0
        /*0344*/ 	.word	0x000000ff
        /*0348*/ 	.word	0x00000118
        /*034c*/ 	.short	0x0100
        /*034e*/ 	.byte	0x05
	.zero		1


	//   ....[36]....
        /*0350*/ 	.word	0x00000d10
        /*0354*/ 	.word	0x000000ff
        /*0358*/ 	.word	0x00000120
        /*035c*/ 	.short	0x0100
        /*035e*/ 	.byte	0x06
	.zero		1


	//   ....[37]....
        /*0360*/ 	.word	0x00000d20
        /*0364*/ 	.word	0x000000ff
        /*0368*/ 	.word	0x00000130
        /*036c*/ 	.short	0x0100
        /*036e*/ 	.byte	0x06
	.zero		1


	//   ....[38]....
        /*0370*/ 	.word	0x00000d30
        /*0374*/ 	.word	0x000000ff
        /*0378*/ 	.word	0x00000128
        /*037c*/ 	.short	0x0100
        /*037e*/ 	.byte	0x06
	.zero		1


	//   ....[39]....
        /*0380*/ 	.word	0x00000d40
        /*0384*/ 	.word	0x000000ff
        /*0388*/ 	.word	0x00000138
        /*038c*/ 	.short	0x0100
        /*038e*/ 	.byte	0x06
	.zero		1


	//   ....[40]....
        /*0390*/ 	.word	0x00000e30
        /*0394*/ 	.word	0x000000ff
        /*0398*/ 	.word	0x00000140
        /*039c*/ 	.short	0x0100
        /*039e*/ 	.byte	0x05
	.zero		1


	//   ....[41]....
        /*03a0*/ 	.word	0x00000e40
        /*03a4*/ 	.word	0x000000ff
        /*03a8*/ 	.word	0x00000150
        /*03ac*/ 	.short	0x0100
        /*03ae*/ 	.byte	0x05
	.zero		1


	//   ....[42]....
        /*03b0*/ 	.word	0x00000e50
        /*03b4*/ 	.word	0x000000ff
        /*03b8*/ 	.word	0x00000148
        /*03bc*/ 	.short	0x0100
        /*03be*/ 	.byte	0x05
	.zero		1


	//   ....[43]....
        /*03c0*/ 	.word	0x00000e60
        /*03c4*/ 	.word	0x000000ff
        /*03c8*/ 	.word	0x00000158
        /*03cc*/ 	.short	0x0100
        /*03ce*/ 	.byte	0x05
	.zero		1


	//   ....[44]....
        /*03d0*/ 	.word	0x000018d0
        /*03d4*/ 	.word	0x00000002
        /*03d8*/ 	.word	0x00000150
        /*03dc*/ 	.short	0x010a
        /*03de*/ 	.byte	0xff
	.zero		1


	//   ....[45]....
        /*03e0*/ 	.word	0x00001900
        /*03e4*/ 	.word	0x00000002
        /*03e8*/ 	.word	0x00000140
        /*03ec*/ 	.short	0x0101
        /*03ee*/ 	.byte	0xff
	.zero		1


	//   ....[46]....
        /*03f0*/ 	.word	0x000019d0
        /*03f4*/ 	.word	0x000000ff
        /*03f8*/ 	.word	0x00000058
        /*03fc*/ 	.short	0x010a
        /*03fe*/ 	.byte	0x08
	.zero		1


	//   ....[47]....
        /*0400*/ 	.word	0x00001a50
        /*0404*/ 	.word	0x000000ff
        /*0408*/ 	.word	0x00000058
        /*040c*/ 	.short	0x010a
        /*040e*/ 	.byte	0x29
	.zero		1


	//   ....[48]....
        /*0410*/ 	.word	0x00001b90
        /*0414*/ 	.word	0x000000ff
        /*0418*/ 	.word	0x00000058
        /*041c*/ 	.short	0x010a
        /*041e*/ 	.byte	0x08
	.zero		1


	//   ....[49]....
        /*0420*/ 	.word	0x00001e50
        /*0424*/ 	.word	0x000000ff
        /*0428*/ 	.word	0x000000f8
        /*042c*/ 	.short	0x0101
        /*042e*/ 	.byte	0x06
	.zero		1


	//   ....[50]....
        /*0430*/ 	.word	0x00001e70
        /*0434*/ 	.word	0x000000ff
        /*0438*/ 	.word	0x00000058
        /*043c*/ 	.short	0x010a
        /*043e*/ 	.byte	0x08
	.zero		1


	//   ....[51]....
        /*0440*/ 	.word	0x00001ef0
        /*0444*/ 	.word	0x000000ff
        /*0448*/ 	.word	0x00000058
        /*044c*/ 	.short	0x010a
        /*044e*/ 	.byte	0x29
	.zero		1


	//   ....[52]....
        /*0450*/ 	.word	0x00002030
        /*0454*/ 	.word	0x000000ff
        /*0458*/ 	.word	0x00000058
        /*045c*/ 	.short	0x010a
        /*045e*/ 	.byte	0x08
	.zero		1


	//   ....[53]....
        /*0460*/ 	.word	0x00002320
        /*0464*/ 	.word	0x00000002
        /*0468*/ 	.word	0x00000100
        /*046c*/ 	.short	0x010a
        /*046e*/ 	.byte	0xff
	.zero		1


	//   ....[54]....
        /*0470*/ 	.word	0x000023e0
        /*0474*/ 	.word	0x00000002
        /*0478*/ 	.word	0x00000000
        /*047c*/ 	.short	0x0101
        /*047e*/ 	.byte	0xff
	.zero		1


	//   ....[55]....
        /*0480*/ 	.word	0x00002960
        /*0484*/ 	.word	0x000000ff
        /*0488*/ 	.word	0x00000000
        /*048c*/ 	.short	0x010a
        /*048e*/ 	.byte	0x04
	.zero		1


	//   ....[56]....
        /*0490*/ 	.word	0x000029f0
        /*0494*/ 	.word	0x000000ff
        /*0498*/ 	.word	0x00000000
        /*049c*/ 	.short	0x010a
        /*049e*/ 	.byte	0x04
	.zero		1


	//   ....[57]....
        /*04a0*/ 	.word	0x00002a80
        /*04a4*/ 	.word	0x000000ff
        /*04a8*/ 	.word	0x00000000
        /*04ac*/ 	.short	0x010a
        /*04ae*/ 	.byte	0x04
	.zero		1


	//   ....[58]....
        /*04b0*/ 	.word	0x00002b10
        /*04b4*/ 	.word	0x000000ff
        /*04b8*/ 	.word	0x00000000
        /*04bc*/ 	.short	0x010a
        /*04be*/ 	.byte	0x04
	.zero		1


	//   ....[59]....
        /*04c0*/ 	.word	0x00002ba0
        /*04c4*/ 	.word	0x000000ff
        /*04c8*/ 	.word	0x00000000
        /*04cc*/ 	.short	0x010a
        /*04ce*/ 	.byte	0x04
	.zero		1


	//   ....[60]....
        /*04d0*/ 	.word	0x00002c30
        /*04d4*/ 	.word	0x000000ff
        /*04d8*/ 	.word	0x00000000
        /*04dc*/ 	.short	0x010a
        /*04de*/ 	.byte	0x04
	.zero		1


	//   ....[61]....
        /*04e0*/ 	.word	0x00002cc0
        /*04e4*/ 	.word	0x000000ff
        /*04e8*/ 	.word	0x00000000
        /*04ec*/ 	.short	0x010a
        /*04ee*/ 	.byte	0x04
	.zero		1


	//   ....[62]....
        /*04f0*/ 	.word	0x00002d50
        /*04f4*/ 	.word	0x000000ff
        /*04f8*/ 	.word	0x00000000
        /*04fc*/ 	.short	0x010a
        /*04fe*/ 	.byte	0x04
	.zero		1


	//   ....[63]....
        /*0500*/ 	.word	0x00002de0
        /*0504*/ 	.word	0x000000ff
        /*0508*/ 	.word	0x00000000
        /*050c*/ 	.short	0x010a
        /*050e*/ 	.byte	0x04
	.zero		1


	//   ....[64]....
        /*0510*/ 	.word	0x00002e70
        /*0514*/ 	.word	0x000000ff
        /*0518*/ 	.word	0x00000000
        /*051c*/ 	.short	0x010a
        /*051e*/ 	.byte	0x04
	.zero		1


	//   ....[65]....
        /*0520*/ 	.word	0x00002f10
        /*0524*/ 	.word	0x00000000
        /*0528*/ 	.word	0x00000000
        /*052c*/ 	.short	0x010a
        /*052e*/ 	.byte	0xff
	.zero		1


	//   ....[66]....
        /*0530*/ 	.word	0x00003030
        /*0534*/ 	.word	0x00000000
        /*0538*/ 	.word	0x00000140
        /*053c*/ 	.short	0x010a
        /*053e*/ 	.byte	0xff
	.zero		1


	//   ....[67]....
        /*0540*/ 	.word	0x000030a0
        /*0544*/ 	.word	0x00000000
        /*0548*/ 	.word	0x00000000
        /*054c*/ 	.short	0x0101
        /*054e*/ 	.byte	0xff
	.zero		1


	//   ....[68]....
        /*0550*/ 	.word	0x000030c0
        /*0554*/ 	.word	0x000000ff
        /*0558*/ 	.word	0x00000110
        /*055c*/ 	.short	0x010a
        /*055e*/ 	.byte	0x05
	.zero		1


	//   ....[69]....
        /*0560*/ 	.word	0x000031e0
        /*0564*/ 	.word	0x00000000
        /*0568*/ 	.word	0x00000100
        /*056c*/ 	.short	0x010a
        /*056e*/ 	.byte	0xff
	.zero		1


	//   ....[70]....
        /*0570*/ 	.word	0x000032e0
        /*0574*/ 	.word	0x00000000
        /*0578*/ 	.word	0x00000000
        /*057c*/ 	.short	0x0101
        /*057e*/ 	.byte	0xff
	.zero		1


	//   ....[71]....
        /*0580*/ 	.word	0x00003370
        /*0584*/ 	.word	0x000000ff
        /*0588*/ 	.word	0x00000110
        /*058c*/ 	.short	0x0106
        /*058e*/ 	.byte	0x05
	.zero		1


	//   ....[72]....
        /*0590*/ 	.word	0x00003390
        /*0594*/ 	.word	0x000000ff
        /*0598*/ 	.word	0x00000110
        /*059c*/ 	.short	0x010a
        /*059e*/ 	.byte	0x05
	.zero		1


	//   ....[73]....
        /*05a0*/ 	.word	0x00003420
        /*05a4*/ 	.word	0x000000ff
        /*05a8*/ 	.word	0x00000110
        /*05ac*/ 	.short	0x0106
        /*05ae*/ 	.byte	0x04
	.zero		1


	//   ....[74]....
        /*05b0*/ 	.word	0x00003460
        /*05b4*/ 	.word	0x00000000
        /*05b8*/ 	.word	0x00000110
        /*05bc*/ 	.short	0x010a
        /*05be*/ 	.byte	0xff
	.zero		1


	//   ....[75]....
        /*05c0*/ 	.word	0x00003af0
        /*05c4*/ 	.word	0x00000000
        /*05c8*/ 	.word	0x00000100
        /*05cc*/ 	.short	0x010a
        /*05ce*/ 	.byte	0xff
	.zero		1


	//   ....[76]....
        /*05d0*/ 	.word	0x00003c00
        /*05d4*/ 	.word	0x00000003
        /*05d8*/ 	.word	0x00000000
        /*05dc*/ 	.short	0x0101
        /*05de*/ 	.byte	0xff
	.zero		1


	//   ....[77]....
        /*05e0*/ 	.word	0x00003c10
        /*05e4*/ 	.word	0x000000ff
        /*05e8*/ 	.word	0x00000000
        /*05ec*/ 	.short	0x010a
        /*05ee*/ 	.byte	0x0a
	.zero		1


	//   ....[78]....
        /*05f0*/ 	.word	0x00003c30
        /*05f4*/ 	.word	0x000000ff
        /*05f8*/ 	.word	0x00000130
        /*05fc*/ 	.short	0x010a
        /*05fe*/ 	.byte	0x0b
	.zero		1


	//   ....[79]....
        /*0600*/ 	.word	0x00003d00
        /*0604*/ 	.word	0x000000ff
        /*0608*/ 	.word	0x00000000
        /*060c*/ 	.short	0x010a
        /*060e*/ 	.byte	0x0a
	.zero		1


	//   ....[80]....
        /*0610*/ 	.word	0x00003e30
        /*0614*/ 	.word	0x000000ff
        /*0618*/ 	.word	0x00000000
        /*061c*/ 	.short	0x010a
        /*061e*/ 	.byte	0x1e
	.zero		1


	//   ....[81]....
        /*0620*/ 	.word	0x000040a0
        /*0624*/ 	.word	0x000000ff
        /*0628*/ 	.word	0x00000000
        /*062c*/ 	.short	0x010a
        /*062e*/ 	.byte	0x05
	.zero		1


	//   ....[82]....
        /*0630*/ 	.word	0x00004130
        /*0634*/ 	.word	0x000000ff
        /*0638*/ 	.word	0x00000000
        /*063c*/ 	.short	0x010a
        /*063e*/ 	.byte	0x06
	.zero		1


	//   ....[83]....
        /*0640*/ 	.word	0x00004560
        /*0644*/ 	.word	0x00000000
        /*0648*/ 	.word	0x00000100
        /*064c*/ 	.short	0x010a
        /*064e*/ 	.byte	0xff
	.zero		1


	//   ....[84]....
        /*0650*/ 	.word	0x00004690
        /*0654*/ 	.word	0x00000000
        /*0658*/ 	.word	0x00000000
        /*065c*/ 	.short	0x0101
        /*065e*/ 	.byte	0xff
	.zero		1


	//   ....[85]....
        /*0660*/ 	.word	0x000049b0
        /*0664*/ 	.word	0x000000ff
        /*0668*/ 	.word	0x000000f8
        /*066c*/ 	.short	0x010a
        /*066e*/ 	.byte	0x04
	.zero		1


	//   ....[86]....
        /*0670*/ 	.word	0x00004b20
        /*0674*/ 	.word	0x000000ff
        /*0678*/ 	.word	0x000000d0
        /*067c*/ 	.short	0x010a
        /*067e*/ 	.byte	0x04
	.zero		1


	//   ....[87]....
        /*0680*/ 	.word	0x00004ca0
        /*0684*/ 	.word	0x000000ff
        /*0688*/ 	.word	0x000000b0
        /*068c*/ 	.short	0x010b
        /*068e*/ 	.byte	0x04
	.zero		1


	//   ....[88]....
        /*0690*/ 	.word	0x00004cb0
        /*0694*/ 	.word	0x000000ff
        /*0698*/ 	.word	0x00000000
        /*069c*/ 	.short	0x0101
        /*069e*/ 	.byte	0x06
	.zero		1


	//   ....[89]....
        /*06a0*/ 	.word	0x00004cc0
        /*06a4*/ 	.word	0x000000ff
        /*06a8*/ 	.word	0x000000d8
        /*06ac*/ 	.short	0x010a
        /*06ae*/ 	.byte	0x04
	.zero		1


	//   ....[90]....
        /*06b0*/ 	.word	0x00004e10
        /*06b4*/ 	.word	0x000000ff
        /*06b8*/ 	.word	0x000000b8
        /*06bc*/ 	.short	0x010b
        /*06be*/ 	.byte	0x04
	.zero		1


	//   ....[91]....
        /*06c0*/ 	.word	0x00004e20
        /*06c4*/ 	.word	0x000000ff
        /*06c8*/ 	.word	0x00000000
        /*06cc*/ 	.short	0x0101
        /*06ce*/ 	.byte	0x06
	.zero		1


	//   ....[92]....
        /*06d0*/ 	.word	0x00004e30
        /*06d4*/ 	.word	0x000000ff
        /*06d8*/ 	.word	0x000000e0
        /*06dc*/ 	.short	0x010a
        /*06de*/ 	.byte	0x04
	.zero		1


	//   ....[93]....
        /*06e0*/ 	.word	0x00004fb0
        /*06e4*/ 	.word	0x000000ff
        /*06e8*/ 	.word	0x000000c0
        /*06ec*/ 	.short	0x010b
        /*06ee*/ 	.byte	0x04
	.zero		1


	//   ....[94]....
        /*06f0*/ 	.word	0x00004ff0
        /*06f4*/ 	.word	0x000000ff
        /*06f8*/ 	.word	0x00000000
        /*06fc*/ 	.short	0x0101
        /*06fe*/ 	.byte	0x06
	.zero		1


	//   ....[95]....
        /*0700*/ 	.word	0x00005030
        /*0704*/ 	.word	0x000000ff
        /*0708*/ 	.word	0x000000e8
        /*070c*/ 	.short	0x010a
        /*070e*/ 	.byte	0x04
	.zero		1


	//   ....[96]....
        /*0710*/ 	.word	0x00005280
        /*0714*/ 	.word	0x000000ff
        /*0718*/ 	.word	0x000000c8
        /*071c*/ 	.short	0x010b
        /*071e*/ 	.byte	0x04
	.zero		1


	//   ....[97]....
        /*0720*/ 	.word	0x000052a0
        /*0724*/ 	.word	0x000000ff
        /*0728*/ 	.word	0x00000000
        /*072c*/ 	.short	0x0101
        /*072e*/ 	.byte	0x05
	.zero		1


	//   ....[98]....
        /*0730*/ 	.word	0x000052d0
        /*0734*/ 	.word	0x000000ff
        /*0738*/ 	.word	0x000000d0
        /*073c*/ 	.short	0x010a
        /*073e*/ 	.byte	0x04
	.zero		1


	//   ....[99]....
        /*0740*/ 	.word	0x000052f0
        /*0744*/ 	.word	0x000000ff
        /*0748*/ 	.word	0x000000d8
        /*074c*/ 	.short	0x010a
        /*074e*/ 	.byte	0x04
	.zero		1


	//   ....[100]....
        /*0750*/ 	.word	0x00005310
        /*0754*/ 	.word	0x000000ff
        /*0758*/ 	.word	0x000000e0
        /*075c*/ 	.short	0x010a
        /*075e*/ 	.byte	0x04
	.zero		1


	//   ....[101]....
        /*0760*/ 	.word	0x00005350
        /*0764*/ 	.word	0x00000000
        /*0768*/ 	.word	0x000000e8
        /*076c*/ 	.short	0x010a
        /*076e*/ 	.byte	0xff
	.zero		1


	//   ....[102]....
        /*0770*/ 	.word	0x00005680
        /*0774*/ 	.word	0x00000000
        /*0778*/ 	.word	0x00000100
        /*077c*/ 	.short	0x010a
        /*077e*/ 	.byte	0xff
	.zero		1


	//   ....[103]....
        /*0780*/ 	.word	0x00005790
        /*0784*/ 	.word	0x00000000
        /*0788*/ 	.word	0x00000000
        /*078c*/ 	.short	0x0101
        /*078e*/ 	.byte	0xff
	.zero		1


	//   ....[104]....
        /*0790*/ 	.word	0x000061c0
        /*0794*/ 	.word	0x000000ff
        /*0798*/ 	.word	0x000000b0
        /*079c*/ 	.short	0x010a
        /*079e*/ 	.byte	0x31
	.zero		1


	//   ....[105]....
        /*07a0*/ 	.word	0x00006200
        /*07a4*/ 	.word	0x00000040
        /*07a8*/ 	.word	0x00000120
        /*07ac*/ 	.short	0x010a
        /*07ae*/ 	.byte	0xff
	.zero		1


	//   ....[106]....
        /*07b0*/ 	.word	0x000062f0
        /*07b4*/ 	.word	0x000000ff
        /*07b8*/ 	.word	0x000000b0
        /*07bc*/ 	.short	0x010a
        /*07be*/ 	.byte	0x31
	.zero		1


	//   ....[107]....
        /*07c0*/ 	.word	0x000063e0
        /*07c4*/ 	.word	0x00000040
        /*07c8*/ 	.word	0x00000120
        /*07cc*/ 	.short	0x010a
        /*07ce*/ 	.byte	0xff
	.zero		1


	//   ....[108]....
        /*07d0*/ 	.word	0x00006eb0
        /*07d4*/ 	.word	0x00000000
        /*07d8*/ 	.word	0x00000000
        /*07dc*/ 	.short	0x0101
        /*07de*/ 	.byte	0xff
	.zero		1


	//   ....[109]....
        /*07e0*/ 	.word	0x00006ec0
        /*07e4*/ 	.word	0x00000002
        /*07e8*/ 	.word	0x000000b0
        /*07ec*/ 	.short	0x010a
        /*07ee*/ 	.byte	0xff
	.zero		1


	//   ....[110]....
        /*07f0*/ 	.word	0x00006fa0
        /*07f4*/ 	.word	0x00000002
        /*07f8*/ 	.word	0x000000b0
        /*07fc*/ 	.short	0x010a
        /*07fe*/ 	.byte	0xff
	.zero		1


	//   ....[111]....
        /*0800*/ 	.word	0x00007b00
        /*0804*/ 	.word	0x00000048
        /*0808*/ 	.word	0x00000000
        /*080c*/ 	.short	0x0101
        /*080e*/ 	.byte	0xff
	.zero		1


	//   ....[112]....
        /*0810*/ 	.word	0x00007b20
        /*0814*/ 	.word	0x00000000
        /*0818*/ 	.word	0x000000b0
        /*081c*/ 	.short	0x010a
        /*081e*/ 	.byte	0xff
	.zero		1


	//   ....[113]....
        /*0820*/ 	.word	0x00007bf0
        /*0824*/ 	.word	0x00000000
        /*0828*/ 	.word	0x000000b0
        /*082c*/ 	.short	0x010a
        /*082e*/ 	.byte	0xff
	.zero		1


	//   ....[114]....
        /*0830*/ 	.word	0x00008750
        /*0834*/ 	.word	0x00000048
        /*0838*/ 	.word	0x00000000
        /*083c*/ 	.short	0x0101
        /*083e*/ 	.byte	0xff
	.zero		1


	//   ....[115]....
        /*0840*/ 	.word	0x00008770
        /*0844*/ 	.word	0x00000000
        /*0848*/ 	.word	0x000000b0
        /*084c*/ 	.short	0x010a
        /*084e*/ 	.byte	0xff
	.zero		1


	//   ....[116]....
        /*0850*/ 	.word	0x00008840
        /*0854*/ 	.word	0x00000000
        /*0858*/ 	.word	0x000000b0
        /*085c*/ 	.short	0x010a
        /*085e*/ 	.byte	0xff
	.zero		1


	//   ....[117]....
        /*0860*/ 	.word	0x00008ba0
        /*0864*/ 	.word	0x000000ff
        /*0868*/ 	.word	0x00000000
        /*086c*/ 	.short	0x0101
        /*086e*/ 	.byte	0x05
	.zero		1


	//   ....[118]....
        /*0870*/ 	.word	0x00009400
        /*0874*/ 	.word	0x00000000
        /*0878*/ 	.word	0x00000000
        /*087c*/ 	.short	0x0101
        /*087e*/ 	.byte	0xff
	.zero		1


	//   ....[119]....
        /*0880*/ 	.word	0x00009690
        /*0884*/ 	.word	0x000000ff
        /*0888*/ 	.word	0x00000000
        /*088c*/ 	.short	0x0101
        /*088e*/ 	.byte	0x04
	.zero		1


	//   ....[120]....
        /*0890*/ 	.word	0x000096b0
        /*0894*/ 	.word	0x00000002
        /*0898*/ 	.word	0x00000150
        /*089c*/ 	.short	0x010a
        /*089e*/ 	.byte	0xff
	.zero		1


	//   ....[121]....
        /*08a0*/ 	.word	0x00009710
        /*08a4*/ 	.word	0x00000002
        /*08a8*/ 	.word	0x00000058
        /*08ac*/ 	.short	0x010a
        /*08ae*/ 	.byte	0xff
	.zero		1


	//   ....[122]....
        /*08b0*/ 	.word	0x00009770
        /*08b4*/ 	.word	0x00000002
        /*08b8*/ 	.word	0x00000058
        /*08bc*/ 	.short	0x010a
        /*08be*/ 	.byte	0xff
	.zero		1


	//   ....[123]....
        /*08c0*/ 	.word	0x000097c0
        /*08c4*/ 	.word	0x00000002
        /*08c8*/ 	.word	0x00000100
        /*08cc*/ 	.short	0x010a
        /*08ce*/ 	.byte	0xff
	.zero		1


	//   ....[124]....
        /*08d0*/ 	.word	0x00009820
        /*08d4*/ 	.word	0x00000000
        /*08d8*/ 	.word	0x00000000
        /*08dc*/ 	.short	0x010a
        /*08de*/ 	.byte	0xff
	.zero		1


	//   ....[125]....
        /*08e0*/ 	.word	0x00009880
        /*08e4*/ 	.word	0x00000000
        /*08e8*/ 	.word	0x00000000
        /*08ec*/ 	.short	0x010a
        /*08ee*/ 	.byte	0xff
	.zero		1


	//   ....[126]....
        /*08f0*/ 	.word	0x000098e0
        /*08f4*/ 	.word	0x00000000
        /*08f8*/ 	.word	0x00000000
        /*08fc*/ 	.short	0x010a
        /*08fe*/ 	.byte	0xff
	.zero		1


	//   ....[127]....
        /*0900*/ 	.word	0x00009940
        /*0904*/ 	.word	0x00000000
        /*0908*/ 	.word	0x00000000
        /*090c*/ 	.short	0x010a
        /*090e*/ 	.byte	0xff
	.zero		1


	//   ....[128]....
        /*0910*/ 	.word	0x000099a0
        /*0914*/ 	.word	0x00000000
        /*0918*/ 	.word	0x00000000
        /*091c*/ 	.short	0x010a
        /*091e*/ 	.byte	0xff
	.zero		1


	//   ....[129]....
        /*0920*/ 	.word	0x00009a00
        /*0924*/ 	.word	0x00000000
        /*0928*/ 	.word	0x00000000
        /*092c*/ 	.short	0x010a
        /*092e*/ 	.byte	0xff
	.zero		1


	//   ....[130]....
        /*0930*/ 	.word	0x00009a60
        /*0934*/ 	.word	0x00000000
        /*0938*/ 	.word	0x00000000
        /*093c*/ 	.short	0x010a
        /*093e*/ 	.byte	0xff
	.zero		1


	//   ....[131]....
        /*0940*/ 	.word	0x00009ac0
        /*0944*/ 	.word	0x00000000
        /*0948*/ 	.word	0x00000000
        /*094c*/ 	.short	0x010a
        /*094e*/ 	.byte	0xff
	.zero		1


	//   ....[132]....
        /*0950*/ 	.word	0x00009b20
        /*0954*/ 	.word	0x00000000
        /*0958*/ 	.word	0x00000000
        /*095c*/ 	.short	0x010a
        /*095e*/ 	.byte	0xff
	.zero		1


	//   ....[133]....
        /*0960*/ 	.word	0x00009b80
        /*0964*/ 	.word	0x00000000
        /*0968*/ 	.word	0x00000000
        /*096c*/ 	.short	0x010a
        /*096e*/ 	.byte	0xff
	.zero		1


	//   ....[134]....
        /*0970*/ 	.word	0x00009bd0
        /*0974*/ 	.word	0x00000000
        /*0978*/ 	.word	0x00000140
        /*097c*/ 	.short	0x010a
        /*097e*/ 	.byte	0xff
	.zero		1


	//   ....[135]....
        /*0980*/ 	.word	0x00009c30
        /*0984*/ 	.word	0x00000000
        /*0988*/ 	.word	0x00000110
        /*098c*/ 	.short	0x010a
        /*098e*/ 	.byte	0xff
	.zero		1


	//   ....[136]....
        /*0990*/ 	.word	0x00009c80
        /*0994*/ 	.word	0x00000000
        /*0998*/ 	.word	0x00000100
        /*099c*/ 	.short	0x010a
        /*099e*/ 	.byte	0xff
	.zero		1


	//   ....[137]....
        /*09a0*/ 	.word	0x00009ce0
        /*09a4*/ 	.word	0x00000000
        /*09a8*/ 	.word	0x00000110
        /*09ac*/ 	.short	0x010a
        /*09ae*/ 	.byte	0xff
	.zero		1


	//   ....[138]....
        /*09b0*/ 	.word	0x00009d30
        /*09b4*/ 	.word	0x00000000
        /*09b8*/ 	.word	0x00000100
        /*09bc*/ 	.short	0x010a
        /*09be*/ 	.byte	0xff
	.zero		1


	//   ....[139]....
        /*09c0*/ 	.word	0x00009d90
        /*09c4*/ 	.word	0x00000002
        /*09c8*/ 	.word	0x00000130
        /*09cc*/ 	.short	0x010a
        /*09ce*/ 	.byte	0xff
	.zero		1


	//   ....[140]....
        /*09d0*/ 	.word	0x00009df0
        /*09d4*/ 	.word	0x00000000
        /*09d8*/ 	.word	0x00000000
        /*09dc*/ 	.short	0x010a
        /*09de*/ 	.byte	0xff
	.zero		1


	//   ....[141]....
        /*09e0*/ 	.word	0x00009e50
        /*09e4*/ 	.word	0x00000000
        /*09e8*/ 	.word	0x00000000
        /*09ec*/ 	.short	0x010a
        /*09ee*/ 	.byte	0xff
	.zero		1


	//   ....[142]....
        /*09f0*/ 	.word	0x00009eb0
        /*09f4*/ 	.word	0x00000000
        /*09f8*/ 	.word	0x00000000
        /*09fc*/ 	.short	0x010a
        /*09fe*/ 	.byte	0xff
	.zero		1


	//   ....[143]....
        /*0a00*/ 	.word	0x00009f00
        /*0a04*/ 	.word	0x00000000
        /*0a08*/ 	.word	0x00000100
        /*0a0c*/ 	.short	0x010a
        /*0a0e*/ 	.byte	0xff
	.zero		1


	//   ....[144]....
        /*0a10*/ 	.word	0x00009f60
        /*0a14*/ 	.word	0x00000000
        /*0a18*/ 	.word	0x000000f8
        /*0a1c*/ 	.short	0x010a
        /*0a1e*/ 	.byte	0xff
	.zero		1


	//   ....[145]....
        /*0a20*/ 	.word	0x00009fc0
        /*0a24*/ 	.word	0x00000000
        /*0a28*/ 	.word	0x000000d0
        /*0a2c*/ 	.short	0x010a
        /*0a2e*/ 	.byte	0xff
	.zero		1


	//   ....[146]....
        /*0a30*/ 	.word	0x0000a020
        /*0a34*/ 	.word	0x00000000
        /*0a38*/ 	.word	0x000000d8
        /*0a3c*/ 	.short	0x010a
        /*0a3e*/ 	.byte	0xff
	.zero		1


	//   ....[147]....
        /*0a40*/ 	.word	0x0000a080
        /*0a44*/ 	.word	0x00000000
        /*0a48*/ 	.word	0x000000e0
        /*0a4c*/ 	.short	0x010a
        /*0a4e*/ 	.byte	0xff
	.zero		1


	//   ....[148]....
        /*0a50*/ 	.word	0x0000a0e0
        /*0a54*/ 	.word	0x00000000
        /*0a58*/ 	.word	0x000000e8
        /*0a5c*/ 	.short	0x010a
        /*0a5e*/ 	.byte	0xff
	.zero		1


	//   ....[149]....
        /*0a60*/ 	.word	0x0000a140
        /*0a64*/ 	.word	0x00000000
        /*0a68*/ 	.word	0x000000d0
        /*0a6c*/ 	.short	0x010a
        /*0a6e*/ 	.byte	0xff
	.zero		1


	//   ....[150]....
        /*0a70*/ 	.word	0x0000a1a0
        /*0a74*/ 	.word	0x00000000
        /*0a78*/ 	.word	0x000000d8
        /*0a7c*/ 	.short	0x010a
        /*0a7e*/ 	.byte	0xff
	.zero		1


	//   ....[151]....
        /*0a80*/ 	.word	0x0000a200
        /*0a84*/ 	.word	0x00000000
        /*0a88*/ 	.word	0x000000e0
        /*0a8c*/ 	.short	0x010a
        /*0a8e*/ 	.byte	0xff
	.zero		1


	//   ....[152]....
        /*0a90*/ 	.word	0x0000a250
        /*0a94*/ 	.word	0x00000000
        /*0a98*/ 	.word	0x00000100
        /*0a9c*/ 	.short	0x010a
        /*0a9e*/ 	.byte	0xff
	.zero		1


	//   ....[153]....
        /*0aa0*/ 	.word	0x0000a2b0
        /*0aa4*/ 	.word	0x00000002
        /*0aa8*/ 	.word	0x000000b0
        /*0aac*/ 	.short	0x010a
        /*0aae*/ 	.byte	0xff
	.zero		1


	//   ....[154]....
        /*0ab0*/ 	.word	0x0000a300
        /*0ab4*/ 	.word	0x00000040
        /*0ab8*/ 	.word	0x00000120
        /*0abc*/ 	.short	0x010a
        /*0abe*/ 	.byte	0xff
	.zero		1


	//   ....[155]....
        /*0ac0*/ 	.word	0x0000a350
        /*0ac4*/ 	.word	0x00000002
        /*0ac8*/ 	.word	0x000000b0
        /*0acc*/ 	.short	0x010a
        /*0ace*/ 	.byte	0xff
	.zero		1


	//   ....[156]....
        /*0ad0*/ 	.word	0x0000a3a0
        /*0ad4*/ 	.word	0x00000000
        /*0ad8*/ 	.word	0x000000b0
        /*0adc*/ 	.short	0x010a
        /*0ade*/ 	.byte	0xff
	.zero		1


	//   ....[157]....
        /*0ae0*/ 	.word	0x0000a3f0
        /*0ae4*/ 	.word	0x00000000
        /*0ae8*/ 	.word	0x000000b0
        /*0aec*/ 	.short	0x010a
        /*0aee*/ 	.byte	0xff
	.zero		1


	//----- nvinfo : EIATTR_NUM_MBARRIERS
	.align		4
.L_47:
        /*0af0*/ 	.byte	0x03, 0x38
        /*0af2*/ 	.short	0x002c


	//----- nvinfo : EIATTR_EXIT_INSTR_OFFSETS
	.align		4
        /*0af4*/ 	.byte	0x04, 0x1c
        /*0af6*/ 	.short	(.L_49 - .L_48)


	//   ....[0]....
.L_48:
        /*0af8*/ 	.word	0x00002f40


	//   ....[1]....
        /*0afc*/ 	.word	0x00003430


	//   ....[2]....
        /*0b00*/ 	.word	0x00003490


	//   ....[3]....
        /*0b04*/ 	.word	0x00004390


	//   ....[4]....
        /*0b08*/ 	.word	0x00005380


	//   ....[5]....
        /*0b0c*/ 	.word	0x000053c0


	//   ....[6]....
        /*0b10*/ 	.word	0x00009580


	//   ....[7]....
        /*0b14*/ 	.word	0x00009600


	//   ....[8]....
        /*0b18*/ 	.word	0x00009630


	//   ....[9]....
        /*0b1c*/ 	.word	0x000096a0


	//----- nvinfo : EIATTR_MAX_THREADS
	.align		4
.L_49:
        /*0b20*/ 	.byte	0x04, 0x05
        /*0b22*/ 	.short	(.L_51 - .L_50)
.L_50:
        /*0b24*/ 	.word	0x00000100
        /*0b28*/ 	.word	0x00000001
        /*0b2c*/ 	.word	0x00000001


	//----- nvinfo : EIATTR_CRS_STACK_SIZE
	.align		4
.L_51:
        /*0b30*/ 	.byte	0x04, 0x1e
        /*0b32*/ 	.short	(.L_53 - .L_52)
.L_52:
        /*0b34*/ 	.word	0x00000000


	//----- nvinfo : EIATTR_CBANK_PARAM_SIZE
	.align		4
.L_53:
        /*0b38*/ 	.byte	0x03, 0x19
        /*0b3a*/ 	.short	0x0c00


	//----- nvinfo : EIATTR_PARAM_CBANK
	.align		4
        /*0b3c*/ 	.byte	0x04, 0x0a
        /*0b3e*/ 	.short	(.L_55 - .L_54)
	.align		4
.L_54:
        /*0b40*/ 	.word	index@(.nv.constant0._ZN7cutlass13device_kernelINS_4gemm6kernel13GemmUniversalIN4cute5tupleIJiiiiEEENS1_10collective13CollectiveMmaINS1_46MainloopSm100TmaUmmaWarpSpecializedBlockScaledILi11ELi2ELi2ENS5_IJNS4_1CILi1EEENSA_ILi2EEESB_EEEEENS5_IJNSA_ILi128EEESF_SF_EEENS5_IJNS_12float_e2m1_tENS_13float_ue8m0_tEEEENS5_IJNS5_IJlSB_lEEENS4_6LayoutINS5_IJNS5_IJNS5_IJNSA_ILi32EEENSA_ILi4EEEEEEiEEESP_NS5_IJSB_iEEEEEENS5_IJNS5_IJNS5_IJNSA_ILi16EEESN_EEEiEEENS5_IJNS5_IJNSA_ILi0EEESB_EEENSA_ILi512EEEEEENS5_IJSV_iEEEEEEEEEEESJ_S12_NS4_8TiledMMAINS4_8MMA_AtomIJNS4_17SM100_MMA_MXF4_SSISH_SH_fSI_Li128ELi128ELi32ELNS4_4UMMA5MajorE0ELS17_0ELNS16_7ScaleInE0ELS18_0EEEEEENSL_INS5_IJSB_SB_SB_EEENS5_IJSV_SV_SV_EEEEENS5_IJNS4_10UnderscoreES1E_S1E_EEEEENS5_IJNS4_23SM90_TMA_LOAD_MULTICASTES1H_EEENS5_IJNS4_14ComposedLayoutINS4_7SwizzleILi2ELi4ELi3EEENS4_18smem_ptr_flag_bitsILi4EEENSL_INS5_IJNSA_ILi8EEESF_EEENS5_IJSF_SB_EEEEEEENSL_INS5_IJNS5_IJNS5_IJSO_SB_EEENS5_IJSM_SC_EEEEEESB_NS5_IJSC_SB_EEEEEENS5_IJNS5_IJNS5_IJST_SX_EEESW_EEESV_NS5_IJSC_SX_EEEEEEEEEEEvNS4_8identityENS5_IJNS4_13SM90_TMA_LOADES25_EEES23_vS24_EENS_8epilogue10collective18CollectiveEpilogueINS28_23Sm100TmaWarpSpecializedILi4ELi2ELi32ELb1ELb0EEEJSG_NS5_IJNSL_ISF_SB_EENSL_ISM_SB_EEEEENS_10bfloat16_tESK_S2G_SK_NS28_6fusion15FusionCallbacksIS2C_NS2H_17LinearCombinationIS2G_fS2G_fLNS_15FloatRoundStyleE2EEESG_S2F_JEEENS4_5SM1004TMEM4LOAD26SM100_TMEM_LOAD_32dp32b32xES25_NS1J_IS1L_NS1M_ILi16EEENSL_INS5_IJS1O_SM_EEENS5_IJSM_SB_EEEEEEENS4_39AutoVectorizingCopyWithAssumedAlignmentILi128EEENS4_14SM90_TMA_STOREES2V_S2X_S2X_EEEvvEEEEvNT_6ParamsE)
        /*0b44*/ 	.short	0x0380
        /*0b46*/ 	.short	0x0c00


	//----- nvinfo : EIATTR_SW_WAR
	.align		4
.L_55:
        /*0b48*/ 	.byte	0x04, 0x36
        /*0b4a*/ 	.short	(.L_57 - .L_56)
.L_56:
        /*0b4c*/ 	.word	0x00000008
.L_57:


//--------------------- .nv.callgraph             --------------------------
	.section	.nv.callgraph,"",@"SHT_CUDA_CALLGRAPH"
	.align	4
	.sectionentsize	8
	.align		4
        /*0000*/ 	.word	0x00000000
	.align		4
        /*0004*/ 	.word	0xffffffff
	.align		4
        /*0008*/ 	.word	index@(_ZN7cutlass13device_kernelINS_4gemm6kernel13GemmUniversalIN4cute5tupleIJiiiiEEENS1_10collective13CollectiveMmaINS1_46MainloopSm100TmaUmmaWarpSpecializedBlockScaledILi11ELi2ELi2ENS5_IJNS4_1CILi1EEENSA_ILi2EEESB_EEEEENS5_IJNSA_ILi128EEESF_SF_EEENS5_IJNS_12float_e2m1_tENS_13float_ue8m0_tEEEENS5_IJNS5_IJlSB_lEEENS4_6LayoutINS5_IJNS5_IJNS5_IJNSA_ILi32EEENSA_ILi4EEEEEEiEEESP_NS5_IJSB_iEEEEEENS5_IJNS5_IJNS5_IJNSA_ILi16EEESN_EEEiEEENS5_IJNS5_IJNSA_ILi0EEESB_EEENSA_ILi512EEEEEENS5_IJSV_iEEEEEEEEEEESJ_S12_NS4_8TiledMMAINS4_8MMA_AtomIJNS4_17SM100_MMA_MXF4_SSISH_SH_fSI_Li128ELi128ELi32ELNS4_4UMMA5MajorE0ELS17_0ELNS16_7ScaleInE0ELS18_0EEEEEENSL_INS5_IJSB_SB_SB_EEENS5_IJSV_SV_SV_EEEEENS5_IJNS4_10UnderscoreES1E_S1E_EEEEENS5_IJNS4_23SM90_TMA_LOAD_MULTICASTES1H_EEENS5_IJNS4_14ComposedLayoutINS4_7SwizzleILi2ELi4ELi3EEENS4_18smem_ptr_flag_bitsILi4EEENSL_INS5_IJNSA_ILi8EEESF_EEENS5_IJSF_SB_EEEEEEENSL_INS5_IJNS5_IJNS5_IJSO_SB_EEENS5_IJSM_SC_EEEEEESB_NS5_IJSC_SB_EEEEEENS5_IJNS5_IJNS5_IJST_SX_EEESW_EEESV_NS5_IJSC_SX_EEEEEEEEEEEvNS4_8identityENS5_IJNS4_13SM90_TMA_LOADES25_EEES23_vS24_EENS_8epilogue10collective18CollectiveEpilogueINS28_23Sm100TmaWarpSpecializedILi4ELi2ELi32ELb1ELb0EEEJSG_NS5_IJNSL_ISF_SB_EENSL_ISM_SB_EEEEENS_10bfloat16_tESK_S2G_SK_NS28_6fusion15FusionCallbacksIS2C_NS2H_17LinearCombinationIS2G_fS2G_fLNS_15FloatRoundStyleE2EEESG_S2F_JEEENS4_5SM1004TMEM4LOAD26SM100_TMEM_LOAD_32dp32b32xES25_NS1J_IS1L_NS1M_ILi16EEENSL_INS5_IJS1O_SM_EEENS5_IJSM_SB_EEEEEEENS4_39AutoVectorizingCopyWithAssumedAlignmentILi128EEENS4_14SM90_TMA_STOREES2V_S2X_S2X_EEEvvEEEEvNT_6ParamsE)
	.align		4
        /*000c*/ 	.word	index@(__assertfail)
	.align		4
        /*0010*/ 	.word	0x00000000
	.align		4
        /*0014*/ 	.word	0xfffffffe
	.align		4
        /*0018*/ 	.word	0x00000000
	.align		4
        /*001c*/ 	.word	0xfffffffd
	.align		4
        /*0020*/ 	.word	0x00000000
	.align		4
        /*0024*/ 	.word	0xfffffffc


//--------------------- .nv.constant4             --------------------------
	.section	.nv.constant4,"a",@progbits
	.align	8
	.align		8
.nv.constant4:
        /*0000*/ 	.dword	__assertfail
	.align		8
        /*0008*/ 	.dword	__unnamed_1
	.align		8
        /*0010*/ 	.dword	__unnamed_2
	.align		8
        /*0018*/ 	.dword	_ZN40_INTERNAL_ad0d9dfc_4_k_cu_ad4d0d59_259714cuda3std3__45__cpo5beginE
	.align		8
        /*0020*/ 	.dword	_ZN40_INTERNAL_ad0d9dfc_4_k_cu_ad4d0d59_259714cuda3std3__45__cpo3endE
	.align		8
        /*0028*/ 	.dword	_ZN40_INTERNAL_ad0d9dfc_4_k_cu_ad4d0d59_259714cuda3std3__45__cpo6cbeginE
	.align		8
        /*0030*/ 	.dword	_ZN40_INTERNAL_ad0d9dfc_4_k_cu_ad4d0d59_259714cuda3std3__45__cpo4cendE
	.align		8
        /*0038*/ 	.dword	_ZN40_INTERNAL_ad0d9dfc_4_k_cu_ad4d0d59_259714cuda3std3__442_GLOBAL__N__ad0d9dfc_4_k_cu_ad4d0d59_259716ignoreE
	.align		8
        /*0040*/ 	.dword	_ZN40_INTERNAL_ad0d9dfc_4_k_cu_ad4d0d59_259714cuda3std3__419piecewise_constructE
	.align		8
        /*0048*/ 	.dword	_ZN40_INTERNAL_ad0d9dfc_4_k_cu_ad4d0d59_259714cuda3std3__48in_placeE
	.align		8
        /*0050*/ 	.dword	_ZN40_INTERNAL_ad0d9dfc_4_k_cu_ad4d0d59_259714cuda3std6ranges3__45__cpo4swapE
	.align		8
        /*0058*/ 	.dword	_ZN40_INTERNAL_ad0d9dfc_4_k_cu_ad4d0d59_259714cuda3std6ranges3__45__cpo9iter_moveE
	.align		8
        /*0060*/ 	.dword	_ZN40_INTERNAL_ad0d9dfc_4_k_cu_ad4d0d59_259714cute7productE
	.align		8
        /*0068*/ 	.dword	_ZN40_INTERNAL_ad0d9dfc_4_k_cu_ad4d0d59_259714cute1_E
	.align		8
        /*0070*/ 	.dword	$str$25
	.align		8
        /*0078*/ 	.dword	$str$26
	.align		8
        /*0080*/ 	.dword	$str$29
	.align		8
        /*0088*/ 	.dword	$str$30


//--------------------- .text._ZN7cutlass13device_kernelINS_4gemm6kernel13GemmUniversalIN4cute5tupleIJiiiiEEENS1_10collective13CollectiveMmaINS1_46MainloopSm100TmaUmmaWarpSpecializedBlockScaledILi11ELi2ELi2ENS5_IJNS4_1CILi1EEENSA_ILi2EEESB_EEEEENS5_IJNSA_ILi128EEESF_SF_EEENS5_IJNS_12float_e2m1_tENS_13float_ue8m0_tEEEENS5_IJNS5_IJlSB_lEEENS4_6LayoutINS5_IJNS5_IJNS5_IJNSA_ILi32EEENSA_ILi4EEEEEEiEEESP_NS5_IJSB_iEEEEEENS5_IJNS5_IJNS5_IJNSA_ILi16EEESN_EEEiEEENS5_IJNS5_IJNSA_ILi0EEESB_EEENSA_ILi512EEEEEENS5_IJSV_iEEEEEEEEEEESJ_S12_NS4_8TiledMMAINS4_8MMA_AtomIJNS4_17SM100_MMA_MXF4_SSISH_SH_fSI_Li128ELi128ELi32ELNS4_4UMMA5MajorE0ELS17_0ELNS16_7ScaleInE0ELS18_0EEEEEENSL_INS5_IJSB_SB_SB_EEENS5_IJSV_SV_SV_EEEEENS5_IJNS4_10UnderscoreES1E_S1E_EEEEENS5_IJNS4_23SM90_TMA_LOAD_MULTICASTES1H_EEENS5_IJNS4_14ComposedLayoutINS4_7SwizzleILi2ELi4ELi3EEENS4_18smem_ptr_flag_bitsILi4EEENSL_INS5_IJNSA_ILi8EEESF_EEENS5_IJSF_SB_EEEEEEENSL_INS5_IJNS5_IJNS5_IJSO_SB_EEENS5_IJSM_SC_EEEEEESB_NS5_IJSC_SB_EEEEEENS5_IJNS5_IJNS5_IJST_SX_EEESW_EEESV_NS5_IJSC_SX_EEEEEEEEEEEvNS4_8identityENS5_IJNS4_13SM90_TMA_LOADES25_EEES23_vS24_EENS_8epilogue10collective18CollectiveEpilogueINS28_23Sm100TmaWarpSpecializedILi4ELi2ELi32ELb1ELb0EEEJSG_NS5_IJNSL_ISF_SB_EENSL_ISM_SB_EEEEENS_10bfloat16_tESK_S2G_SK_NS28_6fusion15FusionCallbacksIS2C_NS2H_17LinearCombinationIS2G_fS2G_fLNS_15FloatRoundStyleE2EEESG_S2F_JEEENS4_5SM1004TMEM4LOAD26SM100_TMEM_LOAD_32dp32b32xES25_NS1J_IS1L_NS1M_ILi16EEENSL_INS5_IJS1O_SM_EEENS5_IJSM_SB_EEEEEEENS4_39AutoVectorizingCopyWithAssumedAlignmentILi128EEENS4_14SM90_TMA_STOREES2V_S2X_S2X_EEEvvEEEEvNT_6ParamsE --------------------------
	.section	.text._ZN7cutlass13device_kernelINS_4gemm6kernel13GemmUniversalIN4cute5tupleIJiiiiEEENS1_10collective13CollectiveMmaINS1_46MainloopSm100TmaUmmaWarpSpecializedBlockScaledILi11ELi2ELi2ENS5_IJNS4_1CILi1EEENSA_ILi2EEESB_EEEEENS5_IJNSA_ILi128EEESF_SF_EEENS5_IJNS_12float_e2m1_tENS_13float_ue8m0_tEEEENS5_IJNS5_IJlSB_lEEENS4_6LayoutINS5_IJNS5_IJNS5_IJNSA_ILi32EEENSA_ILi4EEEEEEiEEESP_NS5_IJSB_iEEEEEENS5_IJNS5_IJNS5_IJNSA_ILi16EEESN_EEEiEEENS5_IJNS5_IJNSA_ILi0EEESB_EEENSA_ILi512EEEEEENS5_IJSV_iEEEEEEEEEEESJ_S12_NS4_8TiledMMAINS4_8MMA_AtomIJNS4_17SM100_MMA_MXF4_SSISH_SH_fSI_Li128ELi128ELi32ELNS4_4UMMA5MajorE0ELS17_0ELNS16_7ScaleInE0ELS18_0EEEEEENSL_INS5_IJSB_SB_SB_EEENS5_IJSV_SV_SV_EEEEENS5_IJNS4_10UnderscoreES1E_S1E_EEEEENS5_IJNS4_23SM90_TMA_LOAD_MULTICASTES1H_EEENS5_IJNS4_14ComposedLayoutINS4_7SwizzleILi2ELi4ELi3EEENS4_18smem_ptr_flag_bitsILi4EEENSL_INS5_IJNSA_ILi8EEESF_EEENS5_IJSF_SB_EEEEEEENSL_INS5_IJNS5_IJNS5_IJSO_SB_EEENS5_IJSM_SC_EEEEEESB_NS5_IJSC_SB_EEEEEENS5_IJNS5_IJNS5_IJST_SX_EEESW_EEESV_NS5_IJSC_SX_EEEEEEEEEEEvNS4_8identityENS5_IJNS4_13SM90_TMA_LOADES25_EEES23_vS24_EENS_8epilogue10collective18CollectiveEpilogueINS28_23Sm100TmaWarpSpecializedILi4ELi2ELi32ELb1ELb0EEEJSG_NS5_IJNSL_ISF_SB_EENSL_ISM_SB_EEEEENS_10bfloat16_tESK_S2G_SK_NS28_6fusion15FusionCallbacksIS2C_NS2H_17LinearCombinationIS2G_fS2G_fLNS_15FloatRoundStyleE2EEESG_S2F_JEEENS4_5SM1004TMEM4LOAD26SM100_TMEM_LOAD_32dp32b32xES25_NS1J_IS1L_NS1M_ILi16EEENSL_INS5_IJS1O_SM_EEENS5_IJSM_SB_EEEEEEENS4_39AutoVectorizingCopyWithAssumedAlignmentILi128EEENS4_14SM90_TMA_STOREES2V_S2X_S2X_EEEvvEEEEvNT_6ParamsE,"ax",@progbits
	.align	128
.text._ZN7cutlass13device_kernelINS_4gemm6kernel13GemmUniversalIN4cute5tupleIJiiiiEEENS1_10collective13CollectiveMmaINS1_46MainloopSm100TmaUmmaWarpSpecializedBlockScaledILi11ELi2ELi2ENS5_IJNS4_1CILi1EEENSA_ILi2EEESB_EEEEENS5_IJNSA_ILi128EEESF_SF_EEENS5_IJNS_12float_e2m1_tENS_13float_ue8m0_tEEEENS5_IJNS5_IJlSB_lEEENS4_6LayoutINS5_IJNS5_IJNS5_IJNSA_ILi32EEENSA_ILi4EEEEEEiEEESP_NS5_IJSB_iEEEEEENS5_IJNS5_IJNS5_IJNSA_ILi16EEESN_EEEiEEENS5_IJNS5_IJNSA_ILi0EEESB_EEENSA_ILi512EEEEEENS5_IJSV_iEEEEEEEEEEESJ_S12_NS4_8TiledMMAINS4_8MMA_AtomIJNS4_17SM100_MMA_MXF4_SSISH_SH_fSI_Li128ELi128ELi32ELNS4_4UMMA5MajorE0ELS17_0ELNS16_7ScaleInE0ELS18_0EEEEEENSL_INS5_IJSB_SB_SB_EEENS5_IJSV_SV_SV_EEEEENS5_IJNS4_10UnderscoreES1E_S1E_EEEEENS5_IJNS4_23SM90_TMA_LOAD_MULTICASTES1H_EEENS5_IJNS4_14ComposedLayoutINS4_7SwizzleILi2ELi4ELi3EEENS4_18smem_ptr_flag_bitsILi4EEENSL_INS5_IJNSA_ILi8EEESF_EEENS5_IJSF_SB_EEEEEEENSL_INS5_IJNS5_IJNS5_IJSO_SB_EEENS5_IJSM_SC_EEEEEESB_NS5_IJSC_SB_EEEEEENS5_IJNS5_IJNS5_IJST_SX_EEESW_EEESV_NS5_IJSC_SX_EEEEEEEEEEEvNS4_8identityENS5_IJNS4_13SM90_TMA_LOADES25_EEES23_vS24_EENS_8epilogue10collective18CollectiveEpilogueINS28_23Sm100TmaWarpSpecializedILi4ELi2ELi32ELb1ELb0EEEJSG_NS5_IJNSL_ISF_SB_EENSL_ISM_SB_EEEEENS_10bfloat16_tESK_S2G_SK_NS28_6fusion15FusionCallbacksIS2C_NS2H_17LinearCombinationIS2G_fS2G_fLNS_15FloatRoundStyleE2EEESG_S2F_JEEENS4_5SM1004TMEM4LOAD26SM100_TMEM_LOAD_32dp32b32xES25_NS1J_IS1L_NS1M_ILi16EEENSL_INS5_IJS1O_SM_EEENS5_IJSM_SB_EEEEEEENS4_39AutoVectorizingCopyWithAssumedAlignmentILi128EEENS4_14SM90_TMA_STOREES2V_S2X_S2X_EEEvvEEEEvNT_6ParamsE:
        .type           _ZN7cutlass13device_kernelINS_4gemm6kernel13GemmUniversalIN4cute5tupleIJiiiiEEENS1_10collective13CollectiveMmaINS1_46MainloopSm100TmaUmmaWarpSpecializedBlockScaledILi11ELi2ELi2ENS5_IJNS4_1CILi1EEENSA_ILi2EEESB_EEEEENS5_IJNSA_ILi128EEESF_SF_EEENS5_IJNS_12float_e2m1_tENS_13float_ue8m0_tEEEENS5_IJNS5_IJlSB_lEEENS4_6LayoutINS5_IJNS5_IJNS5_IJNSA_ILi32EEENSA_ILi4EEEEEEiEEESP_NS5_IJSB_iEEEEEENS5_IJNS5_IJNS5_IJNSA_ILi16EEESN_EEEiEEENS5_IJNS5_IJNSA_ILi0EEESB_EEENSA_ILi512EEEEEENS5_IJSV_iEEEEEEEEEEESJ_S12_NS4_8TiledMMAINS4_8MMA_AtomIJNS4_17SM100_MMA_MXF4_SSISH_SH_fSI_Li128ELi128ELi32ELNS4_4UMMA5MajorE0ELS17_0ELNS16_7ScaleInE0ELS18_0EEEEEENSL_INS5_IJSB_SB_SB_EEENS5_IJSV_SV_SV_EEEEENS5_IJNS4_10UnderscoreES1E_S1E_EEEEENS5_IJNS4_23SM90_TMA_LOAD_MULTICASTES1H_EEENS5_IJNS4_14ComposedLayoutINS4_7SwizzleILi2ELi4ELi3EEENS4_18smem_ptr_flag_bitsILi4EEENSL_INS5_IJNSA_ILi8EEESF_EEENS5_IJSF_SB_EEEEEEENSL_INS5_IJNS5_IJNS5_IJSO_SB_EEENS5_IJSM_SC_EEEEEESB_NS5_IJSC_SB_EEEEEENS5_IJNS5_IJNS5_IJST_SX_EEESW_EEESV_NS5_IJSC_SX_EEEEEEEEEEEvNS4_8identityENS5_IJNS4_13SM90_TMA_LOADES25_EEES23_vS24_EENS_8epilogue10collective18CollectiveEpilogueINS28_23Sm100TmaWarpSpecializedILi4ELi2ELi32ELb1ELb0EEEJSG_NS5_IJNSL_ISF_SB_EENSL_ISM_SB_EEEEENS_10bfloat16_tESK_S2G_SK_NS28_6fusion15FusionCallbacksIS2C_NS2H_17LinearCombinationIS2G_fS2G_fLNS_15FloatRoundStyleE2EEESG_S2F_JEEENS4_5SM1004TMEM4LOAD26SM100_TMEM_LOAD_32dp32b32xES25_NS1J_IS1L_NS1M_ILi16EEENSL_INS5_IJS1O_SM_EEENS5_IJSM_SB_EEEEEEENS4_39AutoVectorizingCopyWithAssumedAlignmentILi128EEENS4_14SM90_TMA_STOREES2V_S2X_S2X_EEEvvEEEEvNT_6ParamsE,@function
        .size           _ZN7cutlass13device_kernelINS_4gemm6kernel13GemmUniversalIN4cute5tupleIJiiiiEEENS1_10collective13CollectiveMmaINS1_46MainloopSm100TmaUmmaWarpSpecializedBlockScaledILi11ELi2ELi2ENS5_IJNS4_1CILi1EEENSA_ILi2EEESB_EEEEENS5_IJNSA_ILi128EEESF_SF_EEENS5_IJNS_12float_e2m1_tENS_13float_ue8m0_tEEEENS5_IJNS5_IJlSB_lEEENS4_6LayoutINS5_IJNS5_IJNS5_IJNSA_ILi32EEENSA_ILi4EEEEEEiEEESP_NS5_IJSB_iEEEEEENS5_IJNS5_IJNS5_IJNSA_ILi16EEESN_EEEiEEENS5_IJNS5_IJNSA_ILi0EEESB_EEENSA_ILi512EEEEEENS5_IJSV_iEEEEEEEEEEESJ_S12_NS4_8TiledMMAINS4_8MMA_AtomIJNS4_17SM100_MMA_MXF4_SSISH_SH_fSI_Li128ELi128ELi32ELNS4_4UMMA5MajorE0ELS17_0ELNS16_7ScaleInE0ELS18_0EEEEEENSL_INS5_IJSB_SB_SB_EEENS5_IJSV_SV_SV_EEEEENS5_IJNS4_10UnderscoreES1E_S1E_EEEEENS5_IJNS4_23SM90_TMA_LOAD_MULTICASTES1H_EEENS5_IJNS4_14ComposedLayoutINS4_7SwizzleILi2ELi4ELi3EEENS4_18smem_ptr_flag_bitsILi4EEENSL_INS5_IJNSA_ILi8EEESF_EEENS5_IJSF_SB_EEEEEEENSL_INS5_IJNS5_IJNS5_IJSO_SB_EEENS5_IJSM_SC_EEEEEESB_NS5_IJSC_SB_EEEEEENS5_IJNS5_IJNS5_IJST_SX_EEESW_EEESV_NS5_IJSC_SX_EEEEEEEEEEEvNS4_8identityENS5_IJNS4_13SM90_TMA_LOADES25_EEES23_vS24_EENS_8epilogue10collective18CollectiveEpilogueINS28_23Sm100TmaWarpSpecializedILi4ELi2ELi32ELb1ELb0EEEJSG_NS5_IJNSL_ISF_SB_EENSL_ISM_SB_EEEEENS_10bfloat16_tESK_S2G_SK_NS28_6fusion15FusionCallbacksIS2C_NS2H_17LinearCombinationIS2G_fS2G_fLNS_15FloatRoundStyleE2EEESG_S2F_JEEENS4_5SM1004TMEM4LOAD26SM100_TMEM_LOAD_32dp32b32xES25_NS1J_IS1L_NS1M_ILi16EEENSL_INS5_IJS1O_SM_EEENS5_IJSM_SB_EEEEEEENS4_39AutoVectorizingCopyWithAssumedAlignmentILi128EEENS4_14SM90_TMA_STOREES2V_S2X_S2X_EEEvvEEEEvNT_6ParamsE,(.L_x_203 - _ZN7cutlass13device_kernelINS_4gemm6kernel13GemmUniversalIN4cute5tupleIJiiiiEEENS1_10collective13CollectiveMmaINS1_46MainloopSm100TmaUmmaWarpSpecializedBlockScaledILi11ELi2ELi2ENS5_IJNS4_1CILi1EEENSA_ILi2EEESB_EEEEENS5_IJNSA_ILi128EEESF_SF_EEENS5_IJNS_12float_e2m1_tENS_13float_ue8m0_tEEEENS5_IJNS5_IJlSB_lEEENS4_6LayoutINS5_IJNS5_IJNS5_IJNSA_ILi32EEENSA_ILi4EEEEEEiEEESP_NS5_IJSB_iEEEEEENS5_IJNS5_IJNS5_IJNSA_ILi16EEESN_EEEiEEENS5_IJNS5_IJNSA_ILi0EEESB_EEENSA_ILi512EEEEEENS5_IJSV_iEEEEEEEEEEESJ_S12_NS4_8TiledMMAINS4_8MMA_AtomIJNS4_17SM100_MMA_MXF4_SSISH_SH_fSI_Li128ELi128ELi32ELNS4_4UMMA5MajorE0ELS17_0ELNS16_7ScaleInE0ELS18_0EEEEEENSL_INS5_IJSB_SB_SB_EEENS5_IJSV_SV_SV_EEEEENS5_IJNS4_10UnderscoreES1E_S1E_EEEEENS5_IJNS4_23SM90_TMA_LOAD_MULTICASTES1H_EEENS5_IJNS4_14ComposedLayoutINS4_7SwizzleILi2ELi4ELi3EEENS4_18smem_ptr_flag_bitsILi4EEENSL_INS5_IJNSA_ILi8EEESF_EEENS5_IJSF_SB_EEEEEEENSL_INS5_IJNS5_IJNS5_IJSO_SB_EEENS5_IJSM_SC_EEEEEESB_NS5_IJSC_SB_EEEEEENS5_IJNS5_IJNS5_IJST_SX_EEESW_EEESV_NS5_IJSC_SX_EEEEEEEEEEEvNS4_8identityENS5_IJNS4_13SM90_TMA_LOADES25_EEES23_vS24_EENS_8epilogue10collective18CollectiveEpilogueINS28_23Sm100TmaWarpSpecializedILi4ELi2ELi32ELb1ELb0EEEJSG_NS5_IJNSL_ISF_SB_EENSL_ISM_SB_EEEEENS_10bfloat16_tESK_S2G_SK_NS28_6fusion15FusionCallbacksIS2C_NS2H_17LinearCombinationIS2G_fS2G_fLNS_15FloatRoundStyleE2EEESG_S2F_JEEENS4_5SM1004TMEM4LOAD26SM100_TMEM_LOAD_32dp32b32xES25_NS1J_IS1L_NS1M_ILi16EEENSL_INS5_IJS1O_SM_EEENS5_IJSM_SB_EEEEEEENS4_39AutoVectorizingCopyWithAssumedAlignmentILi128EEENS4_14SM90_TMA_STOREES2V_S2X_S2X_EEEvvEEEEvNT_6ParamsE)
        .other          _ZN7cutlass13device_kernelINS_4gemm6kernel13GemmUniversalIN4cute5tupleIJiiiiEEENS1_10collective13CollectiveMmaINS1_46MainloopSm100TmaUmmaWarpSpecializedBlockScaledILi11ELi2ELi2ENS5_IJNS4_1CILi1EEENSA_ILi2EEESB_EEEEENS5_IJNSA_ILi128EEESF_SF_EEENS5_IJNS_12float_e2m1_tENS_13float_ue8m0_tEEEENS5_IJNS5_IJlSB_lEEENS4_6LayoutINS5_IJNS5_IJNS5_IJNSA_ILi32EEENSA_ILi4EEEEEEiEEESP_NS5_IJSB_iEEEEEENS5_IJNS5_IJNS5_IJNSA_ILi16EEESN_EEEiEEENS5_IJNS5_IJNSA_ILi0EEESB_EEENSA_ILi512EEEEEENS5_IJSV_iEEEEEEEEEEESJ_S12_NS4_8TiledMMAINS4_8MMA_AtomIJNS4_17SM100_MMA_MXF4_SSISH_SH_fSI_Li128ELi128ELi32ELNS4_4UMMA5MajorE0ELS17_0ELNS16_7ScaleInE0ELS18_0EEEEEENSL_INS5_IJSB_SB_SB_EEENS5_IJSV_SV_SV_EEEEENS5_IJNS4_10UnderscoreES1E_S1E_EEEEENS5_IJNS4_23SM90_TMA_LOAD_MULTICASTES1H_EEENS5_IJNS4_14ComposedLayoutINS4_7SwizzleILi2ELi4ELi3EEENS4_18smem_ptr_flag_bitsILi4EEENSL_INS5_IJNSA_ILi8EEESF_EEENS5_IJSF_SB_EEEEEEENSL_INS5_IJNS5_IJNS5_IJSO_SB_EEENS5_IJSM_SC_EEEEEESB_NS5_IJSC_SB_EEEEEENS5_IJNS5_IJNS5_IJST_SX_EEESW_EEESV_NS5_IJSC_SX_EEEEEEEEEEEvNS4_8identityENS5_IJNS4_13SM90_TMA_LOADES25_EEES23_vS24_EENS_8epilogue10collective18CollectiveEpilogueINS28_23Sm100TmaWarpSpecializedILi4ELi2ELi32ELb1ELb0EEEJSG_NS5_IJNSL_ISF_SB_EENSL_ISM_SB_EEEEENS_10bfloat16_tESK_S2G_SK_NS28_6fusion15FusionCallbacksIS2C_NS2H_17LinearCombinationIS2G_fS2G_fLNS_15FloatRoundStyleE2EEESG_S2F_JEEENS4_5SM1004TMEM4LOAD26SM100_TMEM_LOAD_32dp32b32xES25_NS1J_IS1L_NS1M_ILi16EEENSL_INS5_IJS1O_SM_EEENS5_IJSM_SB_EEEEEEENS4_39AutoVectorizingCopyWithAssumedAlignmentILi128EEENS4_14SM90_TMA_STOREES2V_S2X_S2X_EEEvvEEEEvNT_6ParamsE,@"STO_CUDA_ENTRY STV_DEFAULT"
_ZN7cutlass13device_kernelINS_4gemm6kernel13GemmUniversalIN4cute5tupleIJiiiiEEENS1_10collective13CollectiveMmaINS1_46MainloopSm100TmaUmmaWarpSpecializedBlockScaledILi11ELi2ELi2ENS5_IJNS4_1CILi1EEENSA_ILi2EEESB_EEEEENS5_IJNSA_ILi128EEESF_SF_EEENS5_IJNS_12float_e2m1_tENS_13float_ue8m0_tEEEENS5_IJNS5_IJlSB_lEEENS4_6LayoutINS5_IJNS5_IJNS5_IJNSA_ILi32EEENSA_ILi4EEEEEEiEEESP_NS5_IJSB_iEEEEEENS5_IJNS5_IJNS5_IJNSA_ILi16EEESN_EEEiEEENS5_IJNS5_IJNSA_ILi0EEESB_EEENSA_ILi512EEEEEENS5_IJSV_iEEEEEEEEEEESJ_S12_NS4_8TiledMMAINS4_8MMA_AtomIJNS4_17SM100_MMA_MXF4_SSISH_SH_fSI_Li128ELi128ELi32ELNS4_4UMMA5MajorE0ELS17_0ELNS16_7ScaleInE0ELS18_0EEEEEENSL_INS5_IJSB_SB_SB_EEENS5_IJSV_SV_SV_EEEEENS5_IJNS4_10UnderscoreES1E_S1E_EEEEENS5_IJNS4_23SM90_TMA_LOAD_MULTICASTES1H_EEENS5_IJNS4_14ComposedLayoutINS4_7SwizzleILi2ELi4ELi3EEENS4_18smem_ptr_flag_bitsILi4EEENSL_INS5_IJNSA_ILi8EEESF_EEENS5_IJSF_SB_EEEEEEENSL_INS5_IJNS5_IJNS5_IJSO_SB_EEENS5_IJSM_SC_EEEEEESB_NS5_IJSC_SB_EEEEEENS5_IJNS5_IJNS5_IJST_SX_EEESW_EEESV_NS5_IJSC_SX_EEEEEEEEEEEvNS4_8identityENS5_IJNS4_13SM90_TMA_LOADES25_EEES23_vS24_EENS_8epilogue10collective18CollectiveEpilogueINS28_23Sm100TmaWarpSpecializedILi4ELi2ELi32ELb1ELb0EEEJSG_NS5_IJNSL_ISF_SB_EENSL_ISM_SB_EEEEENS_10bfloat16_tESK_S2G_SK_NS28_6fusion15FusionCallbacksIS2C_NS2H_17LinearCombinationIS2G_fS2G_fLNS_15FloatRoundStyleE2EEESG_S2F_JEEENS4_5SM1004TMEM4LOAD26SM100_TMEM_LOAD_32dp32b32xES25_NS1J_IS1L_NS1M_ILi16EEENSL_INS5_IJS1O_SM_EEENS5_IJSM_SB_EEEEEEENS4_39AutoVectorizingCopyWithAssumedAlignmentILi128EEENS4_14SM90_TMA_STOREES2V_S2X_S2X_EEEvvEEEEvNT_6ParamsE:
[----:B------:R-:W1:Y:S01]  /*0000*/  LDC R1, c[0x0][0x37c] ;  /* 0x0000df00ff017b82 */ /* 0x000e620000000800 */
[----:B------:R-:W2:Y:S01]  /*0010*/  S2R R101, SR_TID.X ;  /* 0x0000000000657919 */ /* 0x000ea20000002100 */
[----:B------:R-:W3:Y:S01]  /*0020*/  LDCU.64 UR4, c[0x0][0xc90] ;  /* 0x00019200ff0477ac */ /* 0x000ee20008000a00 */
[----:B------:R-:W-:Y:S02]  /*0030*/  PRMT R88, RZ, 0x7610, R88 ;  /* 0x00007610ff587816 */ /* 0x000fe40000000058 */
[----:B------:R-:W-:Y:S01]  /*0040*/  ELECT P5, URZ, PT ;  /* 0x0000000000ff782f */ /* 0x000fe200038a0000 */
[----:B------:R-:W4:Y:S01]  /*0050*/  LDCU.64 UR46, c[0x0][0x358] ;  /* 0x00006b00ff2e77ac */ /* 0x000f220008000a00 */
[----:B---3--:R-:W-:-:S04]  /*0060*/  UISETP.NE.U32.AND UP0, UPT, UR4, URZ, UPT ;  /* 0x000000ff0400728c */ /* 0x008fc8000bf05070 */
[----:B------:R-:W-:Y:S01]  /*0070*/  UISETP.NE.AND.EX UP0, UPT, UR5, URZ, UPT, UP0 ;  /* 0x000000ff0500728c */ /* 0x000fe2000bf05300 */
[----:B--2---:R-:W-:-:S05]  /*0080*/  SHF.R.U32.HI R92, RZ, 0x5, R101 ;  /* 0x00000005ff5c7819 */ /* 0x004fca0000011665 */
[----:B------:R-:W2:Y:S02]  /*0090*/  SHFL.IDX PT, R0, R92, RZ, 0x1f ;  /* 0x00001fff5c007589 */ /* 0x000ea400000e0000 */
[----:B--2---:R-:W-:Y:S01]  /*00a0*/  R2UR UR10, R0 ;  /* 0x00000000000a72ca */ /* 0x004fe200000e0000 */
[----:B-1--4-:R-:W-:-:S14]  /*00b0*/  BRA.U UP0, `(.L_x_0) ;  /* 0x00000001002c7547 */ /* 0x012fdc000b800000 */
[----:B------:R-:W1:Y:S02]  /*00c0*/  LDCU.64 UR6, c[0x0][0xc88] ;  /* 0x00019100ff0677ac */ /* 0x000e640008000a00 */
[----:B-1----:R-:W-:-:S04]  /*00d0*/  UISETP.NE.U32.AND UP0, UPT, UR6, URZ, UPT ;  /* 0x000000ff0600728c */ /* 0x002fc8000bf05070 */
[----:B------:R-:W-:-:S09]  /*00e0*/  UISETP.NE.AND.EX UP0, UPT, UR7, URZ, UPT, UP0 ;  /* 0x000000ff0700728c */ /* 0x000fd2000bf05300 */
[----:B------:R-:W-:Y:S05]  /*00f0*/  BRA.U !UP0, `(.L_x_1) ;  /* 0x0000000108107547 */ /* 0x000fea000b800000 */
[----:B------:R-:W1:Y:S02]  /*0100*/  LDC.64 R2, c[0x0][0xc88] ;  /* 0x00032200ff027b82 */ /* 0x000e640000000a00 */
[----:B-1----:R1:W5:Y:S01]  /*0110*/  LDG.E R49, desc[UR46][R2.64] ;  /* 0x0000002e02317981 */ /* 0x002362000c1e1900 */
[----:B------:R-:W-:Y:S01]  /*0120*/  HFMA2 R88, -RZ, RZ, 0, 5.9604644775390625e-08 ;  /* 0x00000001ff587431 */ /* 0x000fe200000001ff */
[----:B------:R-:W-:Y:S05]  /*0130*/  BRA `(.L_x_0) ;  /* 0x00000000000c7947 */ /* 0x000fea0003800000 */
.L_x_1:
[----:B------:R-:W1:Y:S01]  /*0140*/  LDCU UR6, c[0x0][0xc80] ;  /* 0x00019000ff0677ac */ /* 0x000e620008000800 */
[----:B------:R-:W-:Y:S01]  /*0150*/  HFMA2 R88, -RZ, RZ, 0, 5.9604644775390625e-08 ;  /* 0x00000001ff587431 */ /* 0x000fe200000001ff */
[----:B-1----:R-:W-:-:S07]  /*0160*/  MOV R49, UR6 ;  /* 0x0000000600317c02 */ /* 0x002fce0008000f00 */
.L_x_0:
[----:B------:R-:W2:Y:S02]  /*0170*/  LDCU.64 UR6, c[0x0][0xcb0] ;  /* 0x00019600ff0677ac */ /* 0x000ea40008000a00 */
[----:B--2---:R-:W-:-:S04]  /*0180*/  UISETP.NE.U32.AND UP0, UPT, UR6, URZ, UPT ;  /* 0x000000ff0600728c */ /* 0x004fc8000bf05070 */
[----:B------:R-:W-:-:S09]  /*0190*/  UISETP.NE.AND.EX UP0, UPT, UR7, URZ, UPT, UP0 ;  /* 0x000000ff0700728c */ /* 0x000fd2000bf05300 */
[----:B------:R-:W-:Y:S05]  /*01a0*/  BRA.U UP0, `(.L_x_2) ;  /* 0x0000000100247547 */ /* 0x000fea000b800000 */
[----:B------:R-:W2:Y:S02]  /*01b0*/  LDCU.64 UR6, c[0x0][0xca8] ;  /* 0x00019500ff0677ac */ /* 0x000ea40008000a00 */
[----:B--2---:R-:W-:-:S04]  /*01c0*/  UISETP.NE.U32.AND UP0, UPT, UR6, URZ, UPT ;  /* 0x000000ff0600728c */ /* 0x004fc8000bf05070 */
[----:B------:R-:W-:-:S09]  /*01d0*/  UISETP.NE.AND.EX UP0, UPT, UR7, URZ, UPT, UP0 ;  /* 0x000000ff0700728c */ /* 0x000fd2000bf05300 */
[----:B------:R-:W-:Y:S05]  /*01e0*/  BRA.U !UP0, `(.L_x_3) ;  /* 0x00000001080c7547 */ /* 0x000fea000b800000 */
[----:B-1----:R-:W1:Y:S02]  /*01f0*/  LDC.64 R2, c[0x0][0xca8] ;  /* 0x00032a00ff027b82 */ /* 0x002e640000000a00 */
[----:B-1----:R2:W5:Y:S01]  /*0200*/  LDG.E R47, desc[UR46][R2.64] ;  /* 0x0000002e022f7981 */ /* 0x002562000c1e1900 */
[----:B------:R-:W-:Y:S05]  /*0210*/  BRA `(.L_x_2) ;  /* 0x0000000000087947 */ /* 0x000fea0003800000 */
.L_x_3:
[----:B------:R-:W2:Y:S02]  /*0220*/  LDCU UR6, c[0x0][0xca0] ;  /* 0x00019400ff0677ac */ /* 0x000ea40008000800 */
[----:B--2---:R-:W-:Y:S02]  /*0230*/  MOV R47, UR6 ;  /* 0x00000006002f7c02 */ /* 0x004fe40008000f00 */
.L_x_2:
[----:B------:R-:W-:Y:S01]  /*0240*/  IMAD.U32 R0, RZ, RZ, UR10 ;  /* 0x0000000aff007e24 */ /* 0x000fe2000f8e00ff */
[----:B------:R-:W-:Y:S04]  /*0250*/  BSSY.RECONVERGENT B0, `(.L_x_4) ;  /* 0x0000012000007945 */ /* 0x000fe80003800200 */
[C---:B------:R-:W-:Y:S02]  /*0260*/  ISETP.NE.OR P1, PT, R0.reuse, 0x1, !P5 ;  /* 0x000000010000780c */ /* 0x040fe40006f25670 */
[----:B------:R-:W-:-:S11]  /*0270*/  ISETP.NE.OR P0, PT, R0, 0x3, !P5 ;  /* 0x000000030000780c */ /* 0x000fd60006f05670 */
[----:B------:R-:W-:Y:S05]  /*0280*/  @P1 BRA `(.L_x_5) ;  /* 0x0000000000381947 */ /* 0x000fea0003800000 */
[----:B------:R-:W3:Y:S02]  /*0290*/  LDCU.64 UR6, c[0x0][0x348] ;  /* 0x00006900ff0677ac */ /* 0x000ee40008000a00 */
[----:B---3--:R-:W-:Y:S02]  /*02a0*/  UIADD3 UR14, UP3, UPT, UR6, 0x80, URZ ;  /* 0x00000080060e7890 */ /* 0x008fe4000ff7e0ff */
[----:B------:R-:W-:Y:S02]  /*02b0*/  UIADD3 UR12, UP2, UPT, UR6, 0x180, URZ ;  /* 0x00000180060c7890 */ /* 0x000fe4000ff5e0ff */
[----:B------:R-:W-:Y:S02]  /*02c0*/  UIADD3 UR8, UP1, UPT, UR6, 0x280, URZ ;  /* 0x0000028006087890 */ /* 0x000fe4000ff3e0ff */
[----:B------:R-:W-:Y:S02]  /*02d0*/  UIADD3 UR6, UP0, UPT, UR6, 0x380, URZ ;  /* 0x0000038006067890 */ /* 0x000fe4000ff1e0ff */
[----:B------:R-:W-:-:S02]  /*02e0*/  UIADD3.X UR15, UPT, UPT, URZ, UR7, URZ, UP3, !UPT ;  /* 0x00000007ff0f7290 */ /* 0x000fc40009ffe4ff */
[----:B------:R-:W-:Y:S02]  /*02f0*/  UIADD3.X UR13, UPT, UPT, URZ, UR7, URZ, UP2, !UPT ;  /* 0x00000007ff0d7290 */ /* 0x000fe400097fe4ff */
[----:B------:R-:W-:Y:S02]  /*0300*/  UIADD3.X UR9, UPT, UPT, URZ, UR7, URZ, UP1, !UPT ;  /* 0x00000007ff097290 */ /* 0x000fe40008ffe4ff */
[----:B------:R-:W-:-:S03]  /*0310*/  UIADD3.X UR7, UPT, UPT, URZ, UR7, URZ, UP0, !UPT ;  /* 0x00000007ff077290 */ /* 0x000fc600087fe4ff */
[----:B------:R3:W-:Y:S02]  /*0320*/  UTMACCTL.PF [UR14] ;  /* 0x000000000e0079b9 */ /* 0x0007e40008040000 */
[----:B------:R3:W-:Y:S02]  /*0330*/  UTMACCTL.PF [UR12] ;  /* 0x000000000c0079b9 */ /* 0x0007e40008040000 */
[----:B------:R3:W-:Y:S02]  /*0340*/  UTMACCTL.PF [UR8] ;  /* 0x00000000080079b9 */ /* 0x0007e40008040000 */
[----:B------:R3:W-:Y:S02]  /*0350*/  UTMACCTL.PF [UR6] ;  /* 0x00000000060079b9 */ /* 0x0007e40008040000 */
[----:B---3--:R-:W-:Y:S01]  /*0360*/  NOP ;  /* 0x0000000000007918 */ /* 0x008fe20000000000 */
.L_x_5:
[----:B------:R-:W-:Y:S05]  /*0370*/  BSYNC.RECONVERGENT B0 ;  /* 0x0000000000007941 */ /* 0x000fea0003800200 */
.L_x_4:
[----:B------:R-:W-:Y:S04]  /*0380*/  BSSY.RECONVERGENT B0, `(.L_x_6) ;  /* 0x000000a000007945 */ /* 0x000fe80003800200 */
[----:B------:R-:W-:Y:S05]  /*0390*/  @P0 BRA `(.L_x_7) ;  /* 0x0000000000200947 */ /* 0x000fea0003800000 */
[----:B------:R-:W3:Y:S02]  /*03a0*/  LDCU.64 UR6, c[0x0][0x348] ;  /* 0x00006900ff0677ac */ /* 0x000ee40008000a00 */
[----:B---3--:R-:W-:Y:S02]  /*03b0*/  UIADD3 UR8, UP1, UPT, UR6, 0x980, URZ ;  /* 0x0000098006087890 */ /* 0x008fe4000ff3e0ff */
[----:B------:R-:W-:Y:S02]  /*03c0*/  UIADD3 UR6, UP0, UPT, UR6, 0xa80, URZ ;  /* 0x00000a8006067890 */ /* 0x000fe4000ff1e0ff */
[----:B------:R-:W-:Y:S02]  /*03d0*/  UIADD3.X UR9, UPT, UPT, URZ, UR7, URZ, UP1, !UPT ;  /* 0x00000007ff097290 */ /* 0x000fe40008ffe4ff */
[----:B------:R-:W-:-:S07]  /*03e0*/  UIADD3.X UR7, UPT, UPT, URZ, UR7, URZ, UP0, !UPT ;  /* 0x00000007ff077290 */ /* 0x000fce00087fe4ff */
[----:B------:R3:W-:Y:S02]  /*03f0*/  UTMACCTL.PF [UR8] ;  /* 0x00000000080079b9 */ /* 0x0007e40008040000 */
[----:B------:R3:W-:Y:S02]  /*0400*/  UTMACCTL.PF [UR6] ;  /* 0x00000000060079b9 */ /* 0x0007e40008040000 */
[----:B---3--:R-:W-:Y:S01]  /*0410*/  NOP ;  /* 0x0000000000007918 */ /* 0x008fe20000000000 */
.L_x_7:
[----:B------:R-:W-:Y:S05]  /*0420*/  BSYNC.RECONVERGENT B0 ;  /* 0x0000000000007941 */ /* 0x000fea0003800200 */
.L_x_6:
[----:B------:R-:W3:Y:S01]  /*0430*/  LDCU.64 UR6, c[0x0][0xc88] ;  /* 0x00019100ff0677ac */ /* 0x000ee20008000a00 */
[----:B------:R-:W-:Y:S02]  /*0440*/  UISETP.EQ.U32.AND UP1, UPT, UR4, URZ, UPT ;  /* 0x000000ff0400728c */ /* 0x000fe4000bf22070 */
[----:B------:R-:W-:Y:S02]  /*0450*/  UPLOP3.LUT UP5, UPT, UPT, UPT, UPT, 0x80, 0x8 ;  /* 0x000000000008789c */ /* 0x000fe40003faf070 */
[----:B---3--:R-:W-:-:S04]  /*0460*/  UISETP.NE.U32.AND UP0, UPT, UR6, URZ, UPT ;  /* 0x000000ff0600728c */ /* 0x008fc8000bf05070 */
[----:B------:R-:W-:-:S04]  /*0470*/  UISETP.NE.AND.EX UP0, UPT, UR7, URZ, UPT, UP0 ;  /* 0x000000ff0700728c */ /* 0x000fc8000bf05300 */
[----:B------:R-:W-:-:S04]  /*0480*/  UISETP.EQ.OR.EX UP2, UPT, UR5, URZ, !UP0, UP1 ;  /* 0x000000ff0500728c */ /* 0x000fc8000c742710 */
[----:B------:R-:W-:-:S05]  /*0490*/  UP2UR UR48, UPR, URZ, 0x4 ;  /* 0x00000004ff307883 */ /* 0x000fca0008000000 */
[----:B------:R-:W-:Y:S07]  /*04a0*/  BRA.U !UP2, `(.L_x_8) ;  /* 0x000000010a207547 */ /* 0x000fee000b800000 */
[----:B------:R-:W-:Y:S01]  /*04b0*/  UISETP.NE.U32.AND UP1, UPT, UR4, URZ, UPT ;  /* 0x000000ff0400728c */ /* 0x000fe2000bf25070 */
[----:B-----5:R-:W-:Y:S01]  /*04c0*/  FSETP.NEU.AND P0, PT, R49, RZ, PT ;  /* 0x000000ff3100720b */ /* 0x020fe20003f0d000 */
[----:B------:R-:W-:Y:S02]  /*04d0*/  USEL UR4, URZ, 0xffffffff, UP0 ;  /* 0xffffffffff047887 */ /* 0x000fe40008000000 */
[----:B------:R-:W-:-:S10]  /*04e0*/  UISETP.NE.AND.EX UP1, UPT, UR5, URZ, UPT, UP1 ;  /* 0x000000ff0500728c */ /* 0x000fd4000bf25310 */
[----:B------:R-:W-:Y:S01]  /*04f0*/  VOTEU.ANY UP0, P0 ;  /* 0x0000000000ff7886 */ /* 0x000fe20000000100 */
[----:B------:R-:W-:-:S04]  /*0500*/  @!UP1 USEL UR4, URZ, 0xffffffff, UP0 ;  /* 0xffffffffff049887 */ /* 0x000fc80008000000 */
[----:B------:R-:W-:-:S04]  /*0510*/  ULOP3.LUT UR4, UR4, 0x1, URZ, 0xc0, !UPT ;  /* 0x0000000104047892 */ /* 0x000fc8000f8ec0ff */
[----:B------:R-:W-:-:S11]  /*0520*/  UISETP.NE.U32.AND UP5, UPT, UR4, 0x1, UPT ;  /* 0x000000010400788c */ /* 0x000fd6000bfa5070 */
.L_x_8:
[----:B-12---:R-:W1:Y:S01]  /*0530*/  SHFL.IDX PT, R2, R92, RZ, 0x1f ;  /* 0x00001fff5c027589 */ /* 0x006e6200000e0000 */
[----:B------:R-:W-:-:S04]  /*0540*/  UISETP.NE.AND UP0, UPT, UR10, 0x2, UPT ;  /* 0x000000020a00788c */ /* 0x000fc8000bf05270 */
[----:B------:R-:W-:Y:S01]  /*0550*/  USEL UR21, URZ, 0x1, UP0 ;  /* 0x00000001ff157887 */ /* 0x000fe20008000000 */
[----:B-1----:R-:W-:-:S13]  /*0560*/  ISETP.NE.AND P0, PT, R2, RZ, PT ;  /* 0x000000ff0200720c */ /* 0x002fda0003f05270 */
[----:B------:R-:W-:Y:S05]  /*0570*/  @P0 BRA `(.L_x_9) ;  /* 0x00000000009c0947 */ /* 0x000fea0003800000 */
[----:B------:R-:W-:Y:S01]  /*0580*/  ELECT P0, URZ, PT ;  /* 0x0000000000ff782f */ /* 0x000fe20003800000 */
[----:B------:R-:W-:-:S12]  /*0590*/  BSSY.RECONVERGENT B0, `(.L_x_9) ;  /* 0x0000025000007945 */ /* 0x000fd80003800200 */
[----:B------:R-:W-:Y:S05]  /*05a0*/  @!P0 BRA `(.L_x_10) ;  /* 0x00000000008c8947 */ /* 0x000fea0003800000 */
[----:B------:R-:W1:Y:S01]  /*05b0*/  S2UR UR6, SR_CgaCtaId ;  /* 0x00000000000679c3 */ /* 0x000e620000008800 */
[----:B------:R-:W-:Y:S01]  /*05c0*/  UMOV UR7, 0x400 ;  /* 0x0000040000077882 */ /* 0x000fe20000000000 */
[----:B------:R-:W-:Y:S01]  /*05d0*/  UMOV UR5, 0x1 ;  /* 0x0000000100057882 */ /* 0x000fe20000000000 */
[----:B------:R-:W-:Y:S01]  /*05e0*/  UMOV UR4, 0x2 ;  /* 0x0000000200047882 */ /* 0x000fe20000000000 */
[----:B------:R-:W-:-:S04]  /*05f0*/  UIADD3 UR8, UPT, UPT, -UR5, 0x100000, URZ ;  /* 0x0010000005087890 */ /* 0x000fc8000fffe1ff */
[----:B------:R-:W-:Y:S02]  /*0600*/  USHF.L.U32 UR9, UR8, 0xb, URZ ;  /* 0x0000000b08097899 */ /* 0x000fe400080006ff */
[----:B------:R-:W-:Y:S02]  /*0610*/  USHF.L.U32 UR8, UR8, 0x1, URZ ;  /* 0x0000000108087899 */ /* 0x000fe400080006ff */
[----:B------:R-:W-:-:S04]  /*0620*/  UIADD3 UR4, UPT, UPT, -UR4, 0x100000, URZ ;  /* 0x0010000004047890 */ /* 0x000fc8000fffe1ff */
[----:B------:R-:W-:Y:S02]  /*0630*/  USHF.L.U32 UR5, UR4, 0xb, URZ ;  /* 0x0000000b04057899 */ /* 0x000fe400080006ff */
[----:B------:R-:W-:Y:S02]  /*0640*/  USHF.L.U32 UR4, UR4, 0x1, URZ ;  /* 0x0000000104047899 */ /* 0x000fe400080006ff */
[----:B-1----:R-:W-:Y:S01]  /*0650*/  ULEA UR6, UR6, UR7, 0x18 ;  /* 0x0000000706067291 */ /* 0x002fe2000f8ec0ff */
[----:B------:R-:W1:Y:S11]  /*0660*/  FENCE.VIEW.ASYNC.S ;  /* 0x00000000000073c6 */ /* 0x000e760000000000 */
[----:B-1----:R1:W2:Y:S01]  /*0670*/  SYNCS.EXCH.64 URZ, [UR6], UR8 ;  /* 0x0000000806ff75b2 */ /* 0x0022a20008000100 */
[----:B------:R1:W3:Y:S01]  /*0680*/  SYNCS.EXCH.64 URZ, [UR6+0x58], UR4 ;  /* 0x0000580406ff75b2 */ /* 0x0002e20008000100 */
[----:B------:R1:W4:Y:S01]  /*0690*/  SYNCS.EXCH.64 URZ, [UR6+0x8], UR8 ;  /* 0x0000080806ff75b2 */ /* 0x0003220008000100 */
[----:B------:R1:W1:Y:S01]  /*06a0*/  SYNCS.EXCH.64 URZ, [UR6+0x60], UR4 ;  /* 0x0000600406ff75b2 */ /* 0x0002620008000100 */
        /* <DEDUP_REMOVED lines=18> */
[----:B------:R-:W-:Y:S01]  /*07d0*/  NOP ;  /* 0x0000000000007918 */ /* 0x000fe20000000000 */
.L_x_10:
[----:B-1----:R-:W-:Y:S05]  /*07e0*/  BSYNC.RECONVERGENT B0 ;  /* 0x0000000000007941 */ /* 0x002fea0003800200 */
.L_x_9:
[----:B------:R-:W1:Y:S01]  /*07f0*/  SHFL.IDX PT, R2, R92, RZ, 0x1f ;  /* 0x00001fff5c027589 */ /* 0x000e6200000e0000 */
[----:B------:R-:W-:Y:S01]  /*0800*/  NOP ;  /* 0x0000000000007918 */ /* 0x000fe20000000000 */
[----:B-1----:R-:W-:-:S13]  /*0810*/  ISETP.NE.AND P0, PT, R2, 0x1, PT ;  /* 0x000000010200780c */ /* 0x002fda0003f05270 */
[----:B------:R-:W-:Y:S05]  /*0820*/  @P0 BRA `(.L_x_11) ;  /* 0x0000000000580947 */ /* 0x000fea0003800000 */
        /* <DEDUP_REMOVED lines=9> */
[----:B------:R-:W-:Y:S01]  /*08c0*/  USHF.L.U32 UR4, UR4, 0x1, URZ ;  /* 0x0000000104047899 */ /* 0x000fe200080006ff */
[----:B------:R-:W-:Y:S01]  /*08d0*/  ELECT P0, URZ, PT ;  /* 0x0000000000ff782f */ /* 0x000fe20003800000 */
[----:B-1----:R-:W-:Y:S01]  /*08e0*/  ULEA UR6, UR6, UR7, 0x18 ;  /* 0x0000000706067291 */ /* 0x002fe2000f8ec0ff */
[----:B------:R-:W1:Y:S11]  /*08f0*/  FENCE.VIEW.ASYNC.S ;  /* 0x00000000000073c6 */ /* 0x000e760000000000 */
[----:B-1----:R1:W1:Y:S01]  /*0900*/  SYNCS.EXCH.64 URZ, [UR6+0xb0], UR8 ;  /* 0x0000b00806ff75b2 */ /* 0x0022620008000100 */
        /* <DEDUP_REMOVED lines=8> */
.L_x_11:
[----:B------:R-:W2:Y:S01]  /*0990*/  SHFL.IDX PT, R2, R92, RZ, 0x1f ;  /* 0x00001fff5c027589 */ /* 0x000ea200000e0000 */
[----:B------:R-:W-:Y:S01]  /*09a0*/  NOP ;  /* 0x0000000000007918 */ /* 0x000fe20000000000 */
[----:B--2---:R-:W-:-:S13]  /*09b0*/  ISETP.NE.AND P0, PT, R2, 0x3, PT ;  /* 0x000000030200780c */ /* 0x004fda0003f05270 */
[----:B------:R-:W-:Y:S05]  /*09c0*/  @P0 BRA `(.L_x_12) ;  /* 0x0000000000300947 */ /* 0x000fea0003800000 */
[----:B-1----:R-:W1:Y:S01]  /*09d0*/  S2UR UR5, SR_CgaCtaId ;  /* 0x00000000000579c3 */ /* 0x002e620000008800 */
[----:B------:R-:W-:Y:S01]  /*09e0*/  UMOV UR6, 0x400 ;  /* 0x0000040000067882 */ /* 0x000fe20000000000 */
[----:B------:R-:W-:Y:S01]  /*09f0*/  UMOV UR4, 0x20 ;  /* 0x0000002000047882 */ /* 0x000fe20000000000 */
[----:B------:R-:W-:Y:S01]  /*0a00*/  ELECT P0, URZ, PT ;  /* 0x0000000000ff782f */ /* 0x000fe20003800000 */
[----:B-1----:R-:W-:Y:S02]  /*0a10*/  ULEA UR5, UR5, UR6, 0x18 ;  /* 0x0000000605057291 */ /* 0x002fe4000f8ec0ff */
[----:B------:R-:W-:-:S04]  /*0a20*/  UIADD3 UR6, UPT, UPT, -UR4, 0x100000, URZ ;  /* 0x0010000004067890 */ /* 0x000fc8000fffe1ff */
[----:B------:R-:W-:Y:S02]  /*0a30*/  USHF.L.U32 UR7, UR6, 0xb, URZ ;  /* 0x0000000b06077899 */ /* 0x000fe400080006ff */
[----:B------:R-:W-:Y:S01]  /*0a40*/  USHF.L.U32 UR6, UR6, 0x1, URZ ;  /* 0x0000000106067899 */ /* 0x000fe200080006ff */
[----:B------:R-:W1:Y:S11]  /*0a50*/  FENCE.VIEW.ASYNC.S ;  /* 0x00000000000073c6 */ /* 0x000e760000000000 */
[----:B-1----:R2:W1:Y:S01]  /*0a60*/  SYNCS.EXCH.64 URZ, [UR5+0xf0], UR6 ;  /* 0x0000f00605ff75b2 */ /* 0x0024620008000100 */
[----:B------:R2:W1:Y:S02]  /*0a70*/  SYNCS.EXCH.64 URZ, [UR5+0xf8], UR6 ;  /* 0x0000f80605ff75b2 */ /* 0x0004640008000100 */
[----:B--2---:R-:W-:Y:S01]  /*0a80*/  NOP ;  /* 0x0000000000007918 */ /* 0x004fe20000000000 */
.L_x_12:
[----:B------:R-:W2:Y:S01]  /*0a90*/  SHFL.IDX PT, R2, R92, RZ, 0x1f ;  /* 0x00001fff5c027589 */ /* 0x000ea200000e0000 */
[----:B------:R-:W-:Y:S01]  /*0aa0*/  NOP ;  /* 0x0000000000007918 */ /* 0x000fe20000000000 */
[----:B--2---:R-:W-:-:S13]  /*0ab0*/  ISETP.NE.AND P0, PT, R2, 0x4, PT ;  /* 0x000000040200780c */ /* 0x004fda0003f05270 */
[----:B------:R-:W-:Y:S05]  /*0ac0*/  @P0 BRA `(.L_x_13) ;  /* 0x00000000004c0947 */ /* 0x000fea0003800000 */
[----:B-1----:R-:W1:Y:S01]  /*0ad0*/  S2UR UR5, SR_CgaCtaId ;  /* 0x00000000000579c3 */ /* 0x002e620000008800 */
[----:B------:R-:W-:Y:S01]  /*0ae0*/  UMOV UR7, 0x1e0 ;  /* 0x000001e000077882 */ /* 0x000fe20000000000 */
[----:B------:R-:W-:Y:S01]  /*0af0*/  UMOV UR6, 0x400 ;  /* 0x0000040000067882 */ /* 0x000fe20000000000 */
[----:B------:R-:W-:Y:S01]  /*0b00*/  USEL UR7, UR7, 0x1a0, UP5 ;  /* 0x000001a007077887 */ /* 0x000fe2000a800000 */
[----:B------:R-:W-:Y:S01]  /*0b10*/  UMOV UR4, 0x1 ;  /* 0x0000000100047882 */ /* 0x000fe20000000000 */
[----:B------:R-:W-:Y:S01]  /*0b20*/  ELECT P0, URZ, PT ;  /* 0x0000000000ff782f */ /* 0x000fe20003800000 */
[----:B------:R-:W-:-:S04]  /*0b30*/  UIADD3 UR8, UPT, UPT, -UR4, 0x100000, URZ ;  /* 0x0010000004087890 */ /* 0x000fc8000fffe1ff */
[----:B------:R-:W-:Y:S02]  /*0b40*/  USHF.L.U32 UR9, UR8, 0xb, URZ ;  /* 0x0000000b08097899 */ /* 0x000fe400080006ff */
[----:B------:R-:W-:Y:S02]  /*0b50*/  USHF.L.U32 UR8, UR8, 0x1, URZ ;  /* 0x0000000108087899 */ /* 0x000fe400080006ff */
[----:B-1----:R-:W-:Y:S02]  /*0b60*/  ULEA UR5, UR5, UR6, 0x18 ;  /* 0x0000000605057291 */ /* 0x002fe4000f8ec0ff */
[----:B------:R-:W-:-:S04]  /*0b70*/  UIADD3 UR6, UPT, UPT, -UR7, 0x100000, URZ ;  /* 0x0010000007067890 */ /* 0x000fc8000fffe1ff */
[----:B------:R-:W-:Y:S02]  /*0b80*/  USHF.L.U32 UR7, UR6, 0xb, URZ ;  /* 0x0000000b06077899 */ /* 0x000fe400080006ff */
[----:B------:R-:W-:Y:S01]  /*0b90*/  USHF.L.U32 UR6, UR6, 0x1, URZ ;  /* 0x0000000106067899 */ /* 0x000fe200080006ff */
[----:B------:R-:W1:Y:S03]  /*0ba0*/  FENCE.VIEW.ASYNC.S ;  /* 0x00000000000073c6 */ /* 0x000e660000000000 */
[----:B-1----:R2:W1:Y:S08]  /*0bb0*/  SYNCS.EXCH.64 URZ, [UR5+0x100], UR8 ;  /* 0x0001000805ff75b2 */ /* 0x0024700008000100 */
[----:B------:R2:W1:Y:S01]  /*0bc0*/  SYNCS.EXCH.64 URZ, [UR5+0x110], UR6 ;  /* 0x0001100605ff75b2 */ /* 0x0004620008000100 */
[----:B------:R2:W1:Y:S01]  /*0bd0*/  SYNCS.EXCH.64 URZ, [UR5+0x108], UR8 ;  /* 0x0001080805ff75b2 */ /* 0x0004620008000100 */
[----:B------:R2:W1:Y:S02]  /*0be0*/  SYNCS.EXCH.64 URZ, [UR5+0x118], UR6 ;  /* 0x0001180605ff75b2 */ /* 0x0004640008000100 */
[----:B--2---:R-:W-:Y:S01]  /*0bf0*/  NOP ;  /* 0x0000000000007918 */ /* 0x004fe20000000000 */
.L_x_13:
[----:B------:R-:W2:Y:S01]  /*0c00*/  SHFL.IDX PT, R2, R92, RZ, 0x1f ;  /* 0x00001fff5c027589 */ /* 0x000ea200000e0000 */
[----:B------:R-:W-:Y:S01]  /*0c10*/  NOP ;  /* 0x0000000000007918 */ /* 0x000fe20000000000 */
[----:B--2---:R-:W-:-:S13]  /*0c20*/  ISETP.NE.AND P0, PT, R2, 0x5, PT ;  /* 0x000000050200780c */ /* 0x004fda0003f05270 */
[----:B------:R-:W-:Y:S05]  /*0c30*/  @P0 BRA `(.L_x_14) ;  /* 0x0000000000480947 */ /* 0x000fea0003800000 */
[----:B-1----:R-:W1:Y:S01]  /*0c40*/  S2UR UR6, SR_CgaCtaId ;  /* 0x00000000000679c3 */ /* 0x002e620000008800 */
        /* <DEDUP_REMOVED lines=15> */
[----:B------:R2:W1:Y:S02]  /*0d40*/  SYNCS.EXCH.64 URZ, [UR6+0x138], UR4 ;  /* 0x0001380406ff75b2 */ /* 0x0004640008000100 */
[----:B--2---:R-:W-:Y:S01]  /*0d50*/  NOP ;  /* 0x0000000000007918 */ /* 0x004fe20000000000 */
.L_x_14:
[----:B------:R-:W2:Y:S01]  /*0d60*/  SHFL.IDX PT, R2, R92, RZ, 0x1f ;  /* 0x00001fff5c027589 */ /* 0x000ea200000e0000 */
[----:B------:R-:W1:Y:S01]  /*0d70*/  S2UR UR45, SR_CgaCtaId ;  /* 0x00000000002d79c3 */ /* 0x000e620000008800 */
[----:B------:R-:W-:Y:S01]  /*0d80*/  NOP ;  /* 0x0000000000007918 */ /* 0x000fe20000000000 */
[----:B--2---:R-:W-:-:S13]  /*0d90*/  ISETP.NE.AND P0, PT, R2, 0x3, PT ;  /* 0x000000030200780c */ /* 0x004fda0003f05270 */
[----:B-1----:R-:W-:Y:S05]  /*0da0*/  @P0 BRA `(.L_x_15) ;  /* 0x0000000000340947 */ /* 0x002fea0003800000 */
[----:B------:R-:W-:Y:S01]  /*0db0*/  UMOV UR5, 0x400 ;  /* 0x0000040000057882 */ /* 0x000fe20000000000 */
[----:B------:R-:W-:Y:S01]  /*0dc0*/  UMOV UR4, 0x20 ;  /* 0x0000002000047882 */ /* 0x000fe20000000000 */
[----:B------:R-:W-:Y:S02]  /*0dd0*/  ULEA UR5, UR45, UR5, 0x18 ;  /* 0x000000052d057291 */ /* 0x000fe4000f8ec0ff */
[----:B------:R-:W-:-:S04]  /*0de0*/  UIADD3 UR6, UPT, UPT, -UR4, 0x100000, URZ ;  /* 0x0010000004067890 */ /* 0x000fc8000fffe1ff */
[----:B------:R-:W-:Y:S02]  /*0df0*/  USHF.L.U32 UR7, UR6, 0xb, URZ ;  /* 0x0000000b06077899 */ /* 0x000fe400080006ff */
[----:B------:R-:W-:Y:S01]  /*0e00*/  USHF.L.U32 UR6, UR6, 0x1, URZ ;  /* 0x0000000106067899 */ /* 0x000fe200080006ff */
[----:B------:R-:W-:Y:S01]  /*0e10*/  ELECT P0, URZ, PT ;  /* 0x0000000000ff782f */ /* 0x000fe20003800000 */
[----:B------:R-:W1:Y:S10]  /*0e20*/  FENCE.VIEW.ASYNC.S ;  /* 0x00000000000073c6 */ /* 0x000e740000000000 */
[----:B-1----:R1:W2:Y:S01]  /*0e30*/  SYNCS.EXCH.64 URZ, [UR5+0x140], UR6 ;  /* 0x0001400605ff75b2 */ /* 0x0022a20008000100 */
[----:B------:R1:W1:Y:S01]  /*0e40*/  SYNCS.EXCH.64 URZ, [UR5+0x150], UR6 ;  /* 0x0001500605ff75b2 */ /* 0x0002620008000100 */
[----:B------:R1:W1:Y:S01]  /*0e50*/  SYNCS.EXCH.64 URZ, [UR5+0x148], UR6 ;  /* 0x0001480605ff75b2 */ /* 0x0002620008000100 */
[----:B------:R1:W1:Y:S01]  /*0e60*/  SYNCS.EXCH.64 URZ, [UR5+0x158], UR6 ;  /* 0x0001580605ff75b2 */ /* 0x0002620008000100 */
[----:B------:R-:W-:Y:S01]  /*0e70*/  NOP ;  /* 0x0000000000007918 */ /* 0x000fe20000000000 */
.L_x_15:
[----:B------:R-:W3:Y:S01]  /*0e80*/  LDCU UR4, c[0x0][0x36c] ;  /* 0x00006d80ff0477ac */ /* 0x000ee20008000800 */
[----:B------:R-:W-:Y:S01]  /*0e90*/  ISETP.NE.OR P5, PT, R0, 0x2, !P5 ;  /* 0x000000020000780c */ /* 0x000fe20006fa5670 */
[----:B------:R-:W-:Y:S01]  /*0ea0*/  NOP ;  /* 0x0000000000007918 */ /* 0x000fe20000000000 */
[----:B------:R-:W-:Y:S01]  /*0eb0*/  LOP3.LUT R2, R101, 0x1f, RZ, 0xc0, !PT ;  /* 0x0000001f65027812 */ /* 0x000fe200078ec0ff */
[----:B------:R-:W-:Y:S02]  /*0ec0*/  UISETP.NE.AND UP4, UPT, UR10, URZ, UPT ;  /* 0x000000ff0a00728c */ /* 0x000fe4000bf85270 */
[----:B---3--:R-:W-:-:S09]  /*0ed0*/  UISETP.EQ.U32.AND UP2, UPT, UR4, 0x1, UPT ;  /* 0x000000010400788c */ /* 0x008fd2000bf42070 */
[----:B------:R-:W-:Y:S05]  /*0ee0*/  BRA.U !UP2, `(.L_x_16) ;  /* 0x000000010a087547 */ /* 0x000fea000b800000 */
[----:B-12-4-:R-:W-:Y:S01]  /*0ef0*/  UCGABAR_ARV ;  /* 0x00000000000079c7 */ /* 0x016fe20008000000 */
[----:B------:R-:W-:Y:S05]  /*0f00*/  BRA `(.L_x_17) ;  /* 0x0000000000047947 */ /* 0x000fea0003800000 */
.L_x_16:
[----:B-12-4-:R-:W-:Y:S01]  /*0f10*/  NOP ;  /* 0x0000000000007918 */ /* 0x016fe20000000000 */
.L_x_17:
[----:B------:R-:W1:Y:S01]  /*0f20*/  S2UR UR11, SR_CTAID.Y ;  /* 0x00000000000b79c3 */ /* 0x000e620000002600 */
[----:B------:R-:W-:-:S05]  /*0f30*/  CS2R.32 R87, SR_CgaSize ;  /* 0x0000000000577805 */ /* 0x000fca0000008a00 */
[----:B------:R-:W-:-:S05]  /*0f40*/  IMAD R87, R87, -0xa0, RZ ;  /* 0xffffff6057577824 */ /* 0x000fca00078e02ff */
[----:B------:R-:W-:-:S14]  /*0f50*/  R2UR UR4, R87 ;  /* 0x00000000570472ca */ /* 0x000fdc00000e0000 */
[----:B------:R-:W2:Y:S01]  /*0f60*/  LDCU UR4, c[0x0][UR4+0x2b4] ;  /* 0x00005680040477ac */ /* 0x000ea20008000800 */
[----:B------:R-:W-:-:S05]  /*0f70*/  CS2R.32 R87, SR_CgaSize ;  /* 0x0000000000577805 */ /* 0x000fca0000008a00 */
[----:B------:R-:W-:-:S05]  /*0f80*/  IMAD R87, R87, -0xa0, RZ ;  /* 0xffffff6057577824 */ /* 0x000fca00078e02ff */
[----:B------:R-:W-:-:S14]  /*0f90*/  R2UR UR5, R87 ;  /* 0x00000000570572ca */ /* 0x000fdc00000e0000 */
[----:B------:R-:W3:Y:S01]  /*0fa0*/  LDCU UR5, c[0x0][UR5+0x2b0] ;  /* 0x00005600050577ac */ /* 0x000ee20008000800 */
[----:B------:R-:W4:Y:S01]  /*0fb0*/  S2UR UR27, SR_CTAID.X ;  /* 0x00000000001b79c3 */ /* 0x000f220000002500 */
[----:B------:R-:W2:Y:S01]  /*0fc0*/  LDCU UR16, c[0x0][0xf24] ;  /* 0x0001e480ff1077ac */ /* 0x000ea20008000800 */
[----:B------:R-:W-:Y:S01]  /*0fd0*/  USHF.L.U32 UR19, UR45, 0xc, URZ ;  /* 0x0000000c2d137899 */ /* 0x000fe200080006ff */
[----:B------:R-:W2:Y:S01]  /*0fe0*/  LDCU UR12, c[0x0][0xf30] ;  /* 0x0001e600ff0c77ac */ /* 0x000ea20008000800 */
[----:B------:R-:W-:-:S05]  /*0ff0*/  CS2R.32 R0, SR_CgaSize ;  /* 0x0000000000007805 */ /* 0x000fca0000008a00 */
[----:B------:R-:W-:-:S06]  /*1000*/  IMAD R0, R0, -0xa0, RZ ;  /* 0xffffff6000007824 */ /* 0x000fcc00078e02ff */
[----:B------:R-:W3:Y:S01]  /*1010*/  LDC R0, c[0x0][R0+0x2a4] ;  /* 0x0000a90000007b82 */ /* 0x000ee20000000800 */
[----:B------:R-:W-:Y:S02]  /*1020*/  USHF.L.U32 UR13, UR45, 0x8, URZ ;  /* 0x000000082d0d7899 */ /* 0x000fe400080006ff */
[----:B------:R-:W-:Y:S01]  /*1030*/  USHF.L.U32 UR26, UR45, 0x7, URZ ;  /* 0x000000072d1a7899 */ /* 0x000fe200080006ff */
[----:B-1----:R-:W-:Y:S02]  /*1040*/  I2FP.F32.U32 R86, UR11 ;  /* 0x0000000b00567c45 */ /* 0x002fe40008201000 */
[----:B------:R-:W-:-:S05]  /*1050*/  CS2R.32 R3, SR_CgaSize ;  /* 0x0000000000037805 */ /* 0x000fca0000008a00 */
[----:B------:R-:W-:-:S06]  /*1060*/  IMAD R3, R3, -0xa0, RZ ;  /* 0xffffff6003037824 */ /* 0x000fcc00078e02ff */
[----:B------:R-:W1:Y:S01]  /*1070*/  LDC R3, c[0x0][R3+0x2a0] ;  /* 0x0000a80003037b82 */ /* 0x000e620000000800 */
[----:B--2---:R-:W-:Y:S01]  /*1080*/  UISETP.GE.AND UP0, UPT, UR16, 0x1, UPT ;  /* 0x000000011000788c */ /* 0x004fe2000bf06270 */
[----:B------:R-:W-:Y:S01]  /*1090*/  FMUL R86, R86, UR4 ;  /* 0x0000000456567c20 */ /* 0x000fe20008400000 */
[----:B----4-:R-:W-:-:S05]  /*10a0*/  I2FP.F32.U32 R87, UR27 ;  /* 0x0000001b00577c45 */ /* 0x010fca0008201000 */
[----:B------:R-:W2:Y:S01]  /*10b0*/  LDC R40, c[0x0][0xf24] ;  /* 0x0003c900ff287b82 */ /* 0x000ea20000000800 */
[----:B------:R-:W4:Y:S01]  /*10c0*/  F2I.U32.TRUNC.NTZ R86, R86 ;  /* 0x0000005600567305 */ /* 0x000f22000020f000 */
[----:B---3--:R-:W-:-:S06]  /*10d0*/  FMUL R87, R87, UR5 ;  /* 0x0000000557577c20 */ /* 0x008fcc0008400000 */
[----:B------:R-:W3:Y:S01]  /*10e0*/  S2UR UR44, SR_CTAID.Z ;  /* 0x00000000002c79c3 */ /* 0x000ee20000002700 */
[----:B------:R-:W3:Y:S01]  /*10f0*/  F2I.U32.TRUNC.NTZ R87, R87 ;  /* 0x0000005700577305 */ /* 0x000ee2000020f000 */
[----:B----4-:R-:W-:-:S05]  /*1100*/  IADD3 R86, PT, PT, -R86, RZ, RZ ;  /* 0x000000ff56567210 */ /* 0x010fca0007ffe1ff */
[----:B------:R-:W-:Y:S01]  /*1110*/  IMAD R86, R0, R86, UR11 ;  /* 0x0000000b00567e24 */ /* 0x000fe2000f8e0256 */
[----:B------:R-:W-:Y:S02]  /*1120*/  PRMT R0, RZ, 0x7610, R0 ;  /* 0x00007610ff007816 */ /* 0x000fe40000000000 */
[----:B---3--:R-:W-:-:S05]  /*1130*/  IADD3 R87, PT, PT, -R87, RZ, RZ ;  /* 0x000000ff57577210 */ /* 0x008fca0007ffe1ff */
[----:B-1----:R-:W-:Y:S01]  /*1140*/  IMAD R87, R3, R87, UR27 ;  /* 0x0000001b03577e24 */ /* 0x002fe2000f8e0257 */
[----:B------:R-:W-:Y:S06]  /*1150*/  BRA.U UP4, `(.L_x_18) ;  /* 0x0000000104207547 */ /* 0x000fec000b800000 */
[C---:B------:R-:W-:Y:S02]  /*1160*/  ISETP.NE.AND P1, PT, R86.reuse, 0x1, PT ;  /* 0x000000015600780c */ /* 0x040fe40003f25270 */
[----:B------:R-:W-:Y:S02]  /*1170*/  ISETP.NE.AND P0, PT, R86, RZ, PT ;  /* 0x000000ff5600720c */ /* 0x000fe40003f05270 */
[C---:B------:R-:W-:Y:S02]  /*1180*/  ISETP.NE.AND P2, PT, R87.reuse, RZ, PT ;  /* 0x000000ff5700720c */ /* 0x040fe40003f45270 */
[----:B------:R-:W-:Y:S02]  /*1190*/  SEL R0, RZ, 0x2, P1 ;  /* 0x00000002ff007807 */ /* 0x000fe40000800000 */
[----:B------:R-:W-:Y:S02]  /*11a0*/  ISETP.EQ.OR P0, PT, R87, RZ, !P0 ;  /* 0x000000ff5700720c */ /* 0x000fe40004702670 */
[----:B------:R-:W-:-:S02]  /*11b0*/  SEL R0, R0, 0x2, P2 ;  /* 0x0000000200007807 */ /* 0x000fc40001000000 */
[----:B------:R-:W-:-:S05]  /*11c0*/  SEL R3, RZ, 0x1, !P0 ;  /* 0x00000001ff037807 */ /* 0x000fca0004000000 */
[----:B------:R-:W-:Y:S02]  /*11d0*/  IMAD.IADD R0, R3, 0x1, R0 ;  /* 0x0000000103007824 */ /* 0x000fe400078e0200 */
.L_x_18:
[----:B------:R-:W-:Y:S05]  /*11e0*/  BRA.U !UP0, `(.L_x_19) ;  /* 0x0000000108b87547 */ /* 0x000fea000b800000 */
[----:B------:R-:W1:Y:S01]  /*11f0*/  LDCU.128 UR4, c[0x0][0xf10] ;  /* 0x0001e200ff0477ac */ /* 0x000e620008000c00 */
[----:B------:R-:W3:Y:S01]  /*1200*/  LDCU UR18, c[0x0][0x370] ;  /* 0x00006e00ff1277ac */ /* 0x000ee20008000800 */
[----:B------:R-:W4:Y:S01]  /*1210*/  LDCU UR17, c[0x0][0x374] ;  /* 0x00006e80ff1177ac */ /* 0x000f220008000800 */
[----:B------:R-:W2:Y:S01]  /*1220*/  LDCU UR15, c[0x0][0xf0c] ;  /* 0x0001e180ff0f77ac */ /* 0x000ea20008000800 */
[----:B------:R-:W3:Y:S01]  /*1230*/  LDCU UR14, c[0x0][0xf20] ;  /* 0x0001e400ff0e77ac */ /* 0x000ee20008000800 */
[----:B------:R-:W3:Y:S01]  /*1240*/  LDCU.64 UR8, c[0x0][0xf28] ;  /* 0x0001e500ff0877ac */ /* 0x000ee20008000a00 */
[----:B-1----:R-:W-:Y:S02]  /*1250*/  UISETP.NE.AND UP1, UPT, UR6, 0x1, UPT ;  /* 0x000000010600788c */ /* 0x002fe4000bf25270 */
[----:B----4-:R-:W-:Y:S02]  /*1260*/  UIMAD.WIDE.U32 UR24, UR17, UR7, URZ ;  /* 0x00000007111872a5 */ /* 0x010fe4000f8e00ff */
[----:B------:R-:W-:-:S02]  /*1270*/  UISETP.NE.AND UP0, UPT, UR16, 0x1, UPT ;  /* 0x000000011000788c */ /* 0x000fc4000bf05270 */
[----:B--2---:R-:W-:Y:S02]  /*1280*/  UISETP.NE.AND UP3, UPT, UR15, 0x1, UPT ;  /* 0x000000010f00788c */ /* 0x004fe4000bf65270 */
[----:B------:R-:W-:Y:S02]  /*1290*/  UIMAD.WIDE.U32 UR28, UR11, UR7, URZ ;  /* 0x000000070b1c72a5 */ /* 0x000fe4000f8e00ff */
[----:B---3--:R-:W-:Y:S01]  /*12a0*/  UIMAD.WIDE.U32 UR22, UR18, UR4, URZ ;  /* 0x00000004121672a5 */ /* 0x008fe2000f8e00ff */
[----:B------:R-:W-:Y:S01]  /*12b0*/  UMOV UR7, UR25 ;  /* 0x0000001900077c82 */ /* 0x000fe20008000000 */
[----:B------:R-:W-:Y:S02]  /*12c0*/  UIMAD.WIDE.U32 UR24, UR27, UR4, URZ ;  /* 0x000000041b1872a5 */ /* 0x000fe4000f8e00ff */
[----:B------:R-:W-:-:S03]  /*12d0*/  @UP1 USHF.R.U32.HI UR17, URZ, UR14, UR7 ;  /* 0x0000000eff111299 */ /* 0x000fc60008011607 */
[----:B------:R-:W-:Y:S02]  /*12e0*/  @UP3 USHF.R.U32.HI UR18, URZ, UR5, UR23 ;  /* 0x00000005ff123299 */ /* 0x000fe40008011617 */
[----:B------:R-:W-:Y:S02]  /*12f0*/  UIMAD.WIDE.U32 UR22, UR17, UR8, URZ ;  /* 0x00000008111672a5 */ /* 0x000fe4000f8e00ff */
[----:B------:R-:W-:Y:S02]  /*1300*/  USHF.R.U32.HI UR29, URZ, UR14, UR29 ;  /* 0x0000000eff1d7299 */ /* 0x000fe4000801161d */
[----:B------:R-:W-:Y:S02]  /*1310*/  UIMAD.WIDE.U32 UR30, UR18, UR8, URZ ;  /* 0x00000008121e72a5 */ /* 0x000fe4000f8e00ff */
[----:B------:R-:W-:Y:S02]  /*1320*/  @UP0 USHF.R.U32.HI UR17, URZ, UR9, UR23 ;  /* 0x00000009ff110299 */ /* 0x000fe40008011617 */
[----:B------:R-:W-:-:S02]  /*1330*/  USHF.R.U32.HI UR25, URZ, UR5, UR25 ;  /* 0x00000005ff197299 */ /* 0x000fc40008011619 */
[----:B------:R-:W-:Y:S02]  /*1340*/  USEL UR29, UR11, UR29, !UP1 ;  /* 0x0000001d0b1d7287 */ /* 0x000fe4000c800000 */
[----:B------:R-:W-:Y:S02]  /*1350*/  @UP0 USHF.R.U32.HI UR18, URZ, UR9, UR31 ;  /* 0x00000009ff120299 */ /* 0x000fe4000801161f */
[----:B------:R-:W-:Y:S02]  /*1360*/  UIMAD UR17, UR17, UR16, URZ ;  /* 0x00000010111172a4 */ /* 0x000fe4000f8e02ff */
[----:B------:R-:W-:Y:S02]  /*1370*/  USEL UR25, UR27, UR25, !UP3 ;  /* 0x000000191b197287 */ /* 0x000fe4000d800000 */
[----:B------:R-:W-:Y:S02]  /*1380*/  UIMAD UR4, UR18, UR16, URZ ;  /* 0x00000010120472a4 */ /* 0x000fe4000f8e02ff */
[----:B------:R-:W-:-:S02]  /*1390*/  UISETP.GE.AND UP1, UPT, UR29, UR17, UPT ;  /* 0x000000111d00728c */ /* 0x000fc4000bf26270 */
[----:B------:R-:W-:Y:S02]  /*13a0*/  UIMAD.WIDE.U32 UR22, UR29, UR8, URZ ;  /* 0x000000081d1672a5 */ /* 0x000fe4000f8e00ff */
[----:B------:R-:W-:Y:S02]  /*13b0*/  UISETP.GE.OR UP1, UPT, UR25, UR4, UP1 ;  /* 0x000000041900728c */ /* 0x000fe40008f26670 */
[----:B------:R-:W-:Y:S02]  /*13c0*/  USHF.R.U32.HI UR5, URZ, UR9, UR23 ;  /* 0x00000009ff057299 */ /* 0x000fe40008011617 */
[----:B------:R-:W-:Y:S02]  /*13d0*/  UIMAD.WIDE.U32 UR30, UR25, UR8, URZ ;  /* 0x00000008191e72a5 */ /* 0x000fe4000f8e00ff */
[----:B------:R-:W-:Y:S02]  /*13e0*/  USEL UR5, UR29, UR5, !UP0 ;  /* 0x000000051d057287 */ /* 0x000fe4000c000000 */
[----:B------:R-:W-:-:S02]  /*13f0*/  UIADD3 UR4, UPT, UPT, -UR29, URZ, URZ ;  /* 0x000000ff1d047290 */ /* 0x000fc4000fffe1ff */
[----:B------:R-:W-:Y:S02]  /*1400*/  UIADD3 UR7, UPT, UPT, -UR5, URZ, URZ ;  /* 0x000000ff05077290 */ /* 0x000fe4000fffe1ff */
[----:B------:R-:W-:Y:S02]  /*1410*/  @!UP1 USHF.R.U32.HI UR9, URZ, UR9, UR31 ;  /* 0x00000009ff099299 */ /* 0x000fe4000801161f */
[----:B------:R-:W-:Y:S02]  /*1420*/  UIMAD UR7, UR16, UR7, UR29 ;  /* 0x00000007100772a4 */ /* 0x000fe4000f8e021d */
[----:B------:R-:W-:Y:S02]  /*1430*/  @!UP1 USEL UR9, UR25, UR9, !UP0 ;  /* 0x0000000919099287 */ /* 0x000fe4000c000000 */
[----:B------:R-:W-:Y:S02]  /*1440*/  UIADD3 UR8, UPT, UPT, -UR25, URZ, URZ ;  /* 0x000000ff19087290 */ /* 0x000fe4000fffe1ff */
[----:B------:R-:W-:-:S02]  /*1450*/  @!UP1 UIMAD UR7, UR7, UR18, UR9 ;  /* 0x00000012070792a4 */ /* 0x000fc4000f8e0209 */
[----:B------:R-:W-:Y:S02]  /*1460*/  @!UP1 UIADD3 UR5, UPT, UPT, UR5, -UR9, URZ ;  /* 0x8000000905059290 */ /* 0x000fe4000fffe0ff */
[----:B------:R-:W-:Y:S02]  /*1470*/  UIMAD UR4, UR6, UR4, UR11 ;  /* 0x00000004060472a4 */ /* 0x000fe4000f8e020b */
[----:B------:R-:W-:Y:S02]  /*1480*/  @!UP1 UIMAD UR29, UR5, UR16, UR25 ;  /* 0x00000010051d92a4 */ /* 0x000fe4000f8e0219 */
[----:B------:R-:W-:Y:S01]  /*1490*/  UIMAD UR8, UR15, UR8, UR27 ;  /* 0x000000080f0872a4 */ /* 0x000fe2000f8e021b */
[----:B------:R-:W-:Y:S01]  /*14a0*/  @!UP1 UMOV UR25, UR7 ;  /* 0x0000000700199c82 */ /* 0x000fe20008000000 */
[----:B------:R-:W-:Y:S02]  /*14b0*/  UIMAD UR11, UR29, UR6, UR4 ;  /* 0x000000061d0b72a4 */ /* 0x000fe4000f8e0204 */
[----:B------:R-:W-:-:S12]  /*14c0*/  UIMAD UR27, UR25, UR15, UR8 ;  /* 0x0000000f191b72a4 */ /* 0x000fd8000f8e0208 */
.L_x_19:
[----:B------:R-:W-:Y:S02]  /*14d0*/  UISETP.NE.AND UP0, UPT, UR12, 0x1, UPT ;  /* 0x000000010c00788c */ /* 0x000fe4000bf05270 */
[----:B------:R-:W-:Y:S02]  /*14e0*/  UISETP.NE.AND UP3, UPT, UR10, 0x2, UPT ;  /* 0x000000020a00788c */ /* 0x000fe4000bf65270 */
[----:B------:R-:W-:Y:S02]  /*14f0*/  ULOP3.LUT UR5, UR19, 0x1000, URZ, 0xc0, !UPT ;  /* 0x0000100013057892 */ /* 0x000fe4000f8ec0ff */
[----:B------:R-:W-:Y:S02]  /*1500*/  ULOP3.LUT UR4, UR13, 0x100, URZ, 0xc0, !UPT ;  /* 0x000001000d047892 */ /* 0x000fe4000f8ec0ff */
[----:B------:R-:W-:Y:S01]  /*1510*/  ULOP3.LUT UR26, UR26, 0x80, URZ, 0xc0, !UPT ;  /* 0x000000801a1a7892 */ /* 0x000fe2000f8ec0ff */
[----:B------:R-:W-:Y:S11]  /*1520*/  BRA.U UP0, `(.L_x_20) ;  /* 0x00000001003c7547 */ /* 0x000ff6000b800000 */
[----:B------:R-:W1:Y:S01]  /*1530*/  LDCU.128 UR12, c[0x0][0xf10] ;  /* 0x0001e200ff0c77ac */ /* 0x000e620008000c00 */
[----:B------:R-:W3:Y:S01]  /*1540*/  LDCU UR7, c[0x0][0xf0c] ;  /* 0x0001e180ff0777ac */ /* 0x000ee20008000800 */
[----:B------:R-:W4:Y:S01]  /*1550*/  LDCU UR6, c[0x0][0xf20] ;  /* 0x0001e400ff0677ac */ /* 0x000f220008000800 */
[----:B-1----:R-:W-:Y:S02]  /*1560*/  UIMAD.WIDE.U32 UR8, UR27, UR12, URZ ;  /* 0x0000000c1b0872a5 */ /* 0x002fe4000f8e00ff */
[----:B------:R-:W-:Y:S02]  /*1570*/  UIMAD.WIDE.U32 UR16, UR11, UR15, URZ ;  /* 0x0000000f0b1072a5 */ /* 0x000fe4000f8e00ff */
[----:B---3--:R-:W-:Y:S02]  /*1580*/  UISETP.NE.AND UP1, UPT, UR7, 0x1, UPT ;  /* 0x000000010700788c */ /* 0x008fe4000bf25270 */
[----:B------:R-:W-:Y:S02]  /*1590*/  UISETP.NE.AND UP0, UPT, UR14, 0x1, UPT ;  /* 0x000000010e00788c */ /* 0x000fe4000bf05270 */
[----:B------:R-:W-:-:S02]  /*15a0*/  USHF.R.U32.HI UR9, URZ, UR13, UR9 ;  /* 0x0000000dff097299 */ /* 0x000fc40008011609 */
[----:B----4-:R-:W-:Y:S02]  /*15b0*/  USHF.R.U32.HI UR6, URZ, UR6, UR17 ;  /* 0x00000006ff067299 */ /* 0x010fe40008011611 */
[----:B------:R-:W-:Y:S02]  /*15c0*/  USEL UR9, UR27, UR9, !UP1 ;  /* 0x000000091b097287 */ /* 0x000fe4000c800000 */
[----:B------:R-:W-:-:S04]  /*15d0*/  USEL UR6, UR11, UR6, !UP0 ;  /* 0x000000060b067287 */ /* 0x000fc8000c000000 */
[----:B------:R-:W-:Y:S02]  /*15e0*/  UIADD3 UR8, UPT, UPT, UR9, -UR6, URZ ;  /* 0x8000000609087290 */ /* 0x000fe4000fffe0ff */
[----:B------:R-:W-:Y:S02]  /*15f0*/  UIADD3 UR6, UPT, UPT, -UR9, UR6, URZ ;  /* 0x0000000609067290 */ /* 0x000fe4000fffe1ff */
[----:B------:R-:W-:Y:S02]  /*1600*/  UIMAD UR11, UR8, UR14, UR11 ;  /* 0x0000000e080b72a4 */ /* 0x000fe4000f8e020b */
[----:B------:R-:W-:-:S12]  /*1610*/  UIMAD UR27, UR6, UR7, UR27 ;  /* 0x00000007061b72a4 */ /* 0x000fd8000f8e021b */
.L_x_20:
[----:B------:R-:W-:Y:S05]  /*1620*/  BRA.U !UP2, `(.L_x_21) ;  /* 0x000000010a0c7547 */ /* 0x000fea000b800000 */
[----:B------:R-:W-:Y:S01]  /*1630*/  UCGABAR_WAIT ;  /* 0x0000000000007dc7 */ /* 0x000fe20008000000 */
[----:B------:R-:W-:Y:S01]  /*1640*/  CCTL.IVALL ;  /* 0x00000000ff00798f */ /* 0x000fe20002000000 */
[----:B------:R-:W-:Y:S05]  /*1650*/  BRA `(.L_x_22) ;  /* 0x0000000000047947 */ /* 0x000fea0003800000 */
.L_x_21:
[----:B------:R-:W-:Y:S06]  /*1660*/  BAR.SYNC.DEFER_BLOCKING 0x0 ;  /* 0x0000000000007b1d */ /* 0x000fec0000010000 */
.L_x_22:
[----:B------:R-:W-:Y:S05]  /*1670*/  BRA.U UP3, `(.L_x_23) ;  /* 0x0000001903387547 */ /* 0x000fea000b800000 */
[----:B------:R-:W1:Y:S01]  /*1680*/  LDCU UR30, c[0x0][0x38c] ;  /* 0x00007180ff1e77ac */ /* 0x000e620008000800 */
[----:B------:R-:W3:Y:S01]  /*1690*/  LDC R8, c[0x0][0x370] ;  /* 0x0000dc00ff087b82 */ /* 0x000ee20000000800 */
[----:B------:R-:W-:Y:S01]  /*16a0*/  PLOP3.LUT P1, PT, PT, PT, UP5, 0x80, 0x8 ;  /* 0x000000000008781c */ /* 0x000fe20003f2f058 */
[----:B------:R-:W-:Y:S01]  /*16b0*/  IMAD.MOV.U32 R15, RZ, RZ, 0x1 ;  /* 0x00000001ff0f7424 */ /* 0x000fe200078e00ff */
[----:B------:R-:W-:Y:S01]  /*16c0*/  USHF.L.U32 UR22, UR45, 0x6, URZ ;  /* 0x000000062d167899 */ /* 0x000fe200080006ff */
[----:B------:R-:W-:Y:S01]  /*16d0*/  ISETP.EQ.OR P4, PT, R2, RZ, P5 ;  /* 0x000000ff0200720c */ /* 0x000fe20002f82670 */
[----:B------:R-:W-:Y:S01]  /*16e0*/  UISETP.NE.AND UP1, UPT, UR10, URZ, UPT ;  /* 0x000000ff0a00728c */ /* 0x000fe2000bf25270 */
[----:B------:R-:W-:Y:S01]  /*16f0*/  PLOP3.LUT P1, PT, P1, PT, PT, 0x8, 0x80 ;  /* 0x000000000080781c */ /* 0x000fe20000f2e170 */
[----:B------:R-:W-:Y:S01]  /*1700*/  IMAD.MOV.U32 R14, RZ, RZ, RZ ;  /* 0x000000ffff0e7224 */ /* 0x000fe200078e00ff */
[----:B------:R-:W4:Y:S01]  /*1710*/  LDC R0, c[0x0][0x374] ;  /* 0x0000dd00ff007b82 */ /* 0x000f220000000800 */
[----:B------:R-:W-:Y:S01]  /*1720*/  CS2R R12, SRZ ;  /* 0x00000000000c7805 */ /* 0x000fe2000001ff00 */
[----:B------:R-:W-:Y:S01]  /*1730*/  IMAD.MOV.U32 R11, RZ, RZ, 0x1 ;  /* 0x00000001ff0b7424 */ /* 0x000fe200078e00ff */
[----:B------:R-:W2:Y:S01]  /*1740*/  LDCU.64 UR38, c[0x0][0x348] ;  /* 0x00006900ff2677ac */ /* 0x000ea20008000a00 */
[----:B------:R-:W-:-:S02]  /*1750*/  ULOP3.LUT UR22, UR22, 0x40, URZ, 0xe2, !UPT ;  /* 0x0000004016167892 */ /* 0x000fc4000f8ee2ff */
[----:B-1----:R-:W-:Y:S02]  /*1760*/  UIADD3 UR6, UPT, UPT, UR30, 0x7f, URZ ;  /* 0x0000007f1e067890 */ /* 0x002fe4000fffe0ff */
[----:B------:R-:W-:Y:S02]  /*1770*/  USEL UR14, UR21, 0x2, UP1 ;  /* 0x00000002150e7887 */ /* 0x000fe40008800000 */
[----:B------:R-:W-:Y:S01]  /*1780*/  USHF.R.S32.HI UR37, URZ, 0x1f, UR6 ;  /* 0x0000001fff257899 */ /* 0x000fe20008011406 */
[----:B------:R-:W-:-:S03]  /*1790*/  UMOV UR15, URZ ;  /* 0x000000ff000f7c82 */ /* 0x000fc60008000000 */
[----:B------:R-:W-:Y:S02]  /*17a0*/  ULEA.HI UR37, UR37, UR6, URZ, 0x7 ;  /* 0x0000000625257291 */ /* 0x000fe4000f8f38ff */
[----:B------:R-:W-:Y:S02]  /*17b0*/  UIADD3 UR6, UPT, UPT, UR30, -0x1, URZ ;  /* 0xffffffff1e067890 */ /* 0x000fe4000fffe0ff */
[----:B------:R-:W-:Y:S02]  /*17c0*/  USHF.R.S32.HI UR37, URZ, 0x7, UR37 ;  /* 0x00000007ff257899 */ /* 0x000fe40008011425 */
[----:B------:R-:W-:Y:S02]  /*17d0*/  UISETP.GE.U32.AND UP2, UPT, UR6, -0xff, UPT ;  /* 0xffffff010600788c */ /* 0x000fe4000bf46070 */
[----:B------:R-:W-:Y:S02]  /*17e0*/  UISETP.LT.U32.AND UP0, UPT, UR37, 0xb, UPT ;  /* 0x0000000b2500788c */ /* 0x000fe4000bf01070 */
[----:B------:R-:W-:-:S02]  /*17f0*/  UIADD3 UR30, UPT, UPT, UR30, 0xfe, URZ ;  /* 0x000000fe1e1e7890 */ /* 0x000fc4000fffe0ff */
[----:B------:R-:W-:-:S04]  /*1800*/  USEL UR31, UR37, 0xb, UP0 ;  /* 0x0000000b251f7887 */ /* 0x000fc80008000000 */
[----:B------:R-:W-:Y:S02]  /*1810*/  UIADD3 UR7, UPT, UPT, UR31, -0x1, URZ ;  /* 0xffffffff1f077890 */ /* 0x000fe4000fffe0ff */
[----:B------:R-:W-:Y:S02]  /*1820*/  @UP2 UIADD3 UR7, UPT, UPT, UR31, URZ, URZ ;  /* 0x000000ff1f072290 */ /* 0x000fe4000fffe0ff */
[----:B------:R-:W-:Y:S02]  /*1830*/  UIADD3 UR23, UPT, UPT, UR37, -UR31, URZ ;  /* 0x8000001f25177290 */ /* 0x000fe4000fffe0ff */
[----:B--2---:R-:W-:-:S12]  /*1840*/  UIADD3 UR7, UPT, UPT, UR7, 0x1, URZ ;  /* 0x0000000107077890 */ /* 0x004fd8000fffe0ff */
.L_x_47:
[----:B------:R-:W-:Y:S01]  /*1850*/  UISETP.NE.AND UP0, UPT, UR45, URZ, UPT ;  /* 0x000000ff2d00728c */ /* 0x000fe2000bf05270 */
[----:B------:R-:W1:Y:S08]  /*1860*/  S2UR UR45, SR_CgaCtaId ;  /* 0x00000000002d79c3 */ /* 0x000e700000008800 */
[----:B------:R-:W-:Y:S05]  /*1870*/  BRA.U UP0, `(.L_x_24) ;  /* 0x0000000100347547 */ /* 0x000fea000b800000 */
[----:B------:R-:W2:Y:S01]  /*1880*/  S2R R2, SR_CgaCtaId ;  /* 0x0000000000027919 */ /* 0x000ea20000008800 */
[----:B------:R-:W-:-:S04]  /*1890*/  MOV R3, 0x400 ;  /* 0x0000040000037802 */ /* 0x000fc80000000f00 */
[----:B--2---:R-:W-:Y:S02]  /*18a0*/  LEA R2, R2, R3, 0x18 ;  /* 0x0000000302027211 */ /* 0x004fe400078ec0ff */
[----:B------:R-:W-:-:S03]  /*18b0*/  SHF.L.U32 R3, R11, 0x1f, RZ ;  /* 0x0000001f0b037819 */ /* 0x000fc600000006ff */
[----:B------:R-:W-:-:S04]  /*18c0*/  IMAD R2, R12, 0x8, R2 ;  /* 0x000000080c027824 */ /* 0x000fc800078e0202 */
[----:B------:R-:W2:Y:S02]  /*18d0*/  SYNCS.PHASECHK.TRANS64.TRYWAIT P0, [R2+URZ+0x150], R3 ;  /* 0x00015003020075a7 */ /* 0x000ea400080011ff */
[----:B--2---:R-:W-:Y:S05]  /*18e0*/  @!P0 BRA `(.L_x_25) ;  /* 0x0000007c00708947 */ /* 0x004fea0003800000 */
.L_x_148:
[----:B------:R-:W-:Y:S01]  /*18f0*/  VIADD R12, R12, 0x1 ;  /* 0x000000010c0c7836 */ /* 0x000fe20000000000 */
[----:B------:R2:W-:Y:S04]  /*1900*/  SYNCS.ARRIVE.TRANS64.A1T0 RZ, [R2+URZ+0x140], RZ ;  /* 0x000140ff02ff79a7 */ /* 0x0005e800081000ff */
[----:B------:R-:W-:-:S04]  /*1910*/  ISETP.NE.AND P0, PT, R12, 0x2, PT ;  /* 0x000000020c00780c */ /* 0x000fc80003f05270 */
[----:B------:R-:W-:Y:S02]  /*1920*/  SEL R12, R12, RZ, P0 ;  /* 0x000000ff0c0c7207 */ /* 0x000fe40000000000 */
[----:B--2---:R-:W-:-:S04]  /*1930*/  SEL R2, RZ, 0x1, P0 ;  /* 0x00000001ff027807 */ /* 0x004fc80000000000 */
[----:B------:R-:W-:-:S07]  /*1940*/  LOP3.LUT R11, R11, R2, RZ, 0x3c, !PT ;  /* 0x000000020b0b7212 */ /* 0x000fce00078e3cff */
.L_x_24:
[----:B------:R-:W-:Y:S01]  /*1950*/  UMOV UR6, 0x400 ;  /* 0x0000040000067882 */ /* 0x000fe20000000000 */
[----:B------:R-:W-:Y:S01]  /*1960*/  SHF.L.U32 R2, R15, 0x1f, RZ ;  /* 0x0000001f0f027819 */ /* 0x000fe200000006ff */
[----:B-1----:R-:W-:Y:S02]  /*1970*/  ULEA UR6, UR45, UR6, 0x18 ;  /* 0x000000062d067291 */ /* 0x002fe4000f8ec0ff */
[----:B------:R-:W-:Y:S02]  /*1980*/  UISETP.GE.U32.AND UP0, UPT, UR30, 0xff, UPT ;  /* 0x000000ff1e00788c */ /* 0x000fe4000bf06070 */
[----:B------:R-:W-:Y:S02]  /*1990*/  ULEA UR8, UR15, UR6, 0x3 ;  /* 0x000000060f087291 */ /* 0x000fe4000f8e18ff */
[----:B------:R-:W-:Y:S02]  /*19a0*/  USHF.L.U32 UR35, UR11, 0x7, URZ ;  /* 0x000000070b237899 */ /* 0x000fe400080006ff */
[----:B------:R-:W-:Y:S01]  /*19b0*/  ULEA UR43, UR27, UR22, 0x7 ;  /* 0x000000161b2b7291 */ /* 0x000fe2000f8e38ff */
[----:B------:R-:W-:-:S04]  /*19c0*/  UMOV UR20, URZ ;  /* 0x000000ff00147c82 */ /* 0x000fc80008000000 */
[----:B------:R1:W2:Y:S01]  /*19d0*/  SYNCS.PHASECHK.TRANS64.TRYWAIT P2, [UR8+0x58], R2 ;  /* 0x00005802ff0075a7 */ /* 0x0002a20008041108 */
[----:B------:R-:W-:Y:S06]  /*19e0*/  BRA.U !UP0, `(.L_x_26) ;  /* 0x0000000508107547 */ /* 0x000fec000b800000 */
[----:B------:R-:W-:Y:S01]  /*19f0*/  UMOV UR16, UR15 ;  /* 0x0000000f00107c82 */ /* 0x000fe20008000000 */
[----:B------:R-:W-:-:S05]  /*1a00*/  UMOV UR28, URZ ;  /* 0x000000ff001c7c82 */ /* 0x000fca0008000000 */
.L_x_34:
[----:B------:R-:W-:Y:S01]  /*1a10*/  ULEA UR41, UR16, UR6, 0x3 ;  /* 0x0000000610297291 */ /* 0x000fe2000f8e18ff */
[----:B--2---:R-:W-:Y:S01]  /*1a20*/  @!P5 MOV R3, 0x4400 ;  /* 0x000044000003d802 */ /* 0x004fe20000000f00 */
[----:B--2---:R-:W-:Y:S10]  /*1a30*/  @P2 BRA `(.L_x_27) ;  /* 0x00000000000c2947 */ /* 0x004ff40003800000 */
[----:B------:R-:W-:-:S04]  /*1a40*/  SHF.L.U32 R4, R15, 0x1f, RZ ;  /* 0x0000001f0f047819 */ /* 0x000fc800000006ff */
[----:B------:R-:W2:Y:S02]  /*1a50*/  SYNCS.PHASECHK.TRANS64.TRYWAIT P0, [UR41+0x58], R4 ;  /* 0x00005804ff0075a7 */ /* 0x000ea40008001129 */
[----:B--2---:R-:W-:Y:S05]  /*1a60*/  @!P0 BRA `(.L_x_28) ;  /* 0x0000007c00248947 */ /* 0x004fea0003800000 */
.L_x_27:
[----:B------:R2:W-:Y:S01]  /*1a70*/  @!P5 SYNCS.ARRIVE.TRANS64 RZ, [UR41], R3 ;  /* 0x00000003ffffd9a7 */ /* 0x0005e20008000029 */
[----:B------:R-:W-:-:S04]  /*1a80*/  ULOP3.LUT UR8, UR14, 0x2, URZ, 0xfc, !UPT ;  /* 0x000000020e087892 */ /* 0x000fc8000f8efcff */
[----:B------:R-:W-:-:S09]  /*1a90*/  UISETP.NE.AND UP0, UPT, UR8, 0x2, UPT ;  /* 0x000000020800788c */ /* 0x000fd2000bf05270 */
[----:B------:R-:W-:Y:S05]  /*1aa0*/  BRA.U UP0, `(.L_x_29) ;  /* 0x0000000100047547 */ /* 0x000fea000b800000 */
[----:B------:R-:W-:Y:S05]  /*1ab0*/  BPT.TRAP 0x1 ;  /* 0x000000040000795c */ /* 0x000fea0000300000 */
.L_x_29:
[----:B------:R-:W-:Y:S04]  /*1ac0*/  BSSY.RECONVERGENT B0, `(.L_x_30) ;  /* 0x0000003000007945 */ /* 0x000fe80003800200 */
[----:B------:R-:W-:Y:S05]  /*1ad0*/  @P4 BRA `(.L_x_31) ;  /* 0x0000000000044947 */ /* 0x000fea0003800000 */
[----:B------:R-:W-:Y:S05]  /*1ae0*/  BPT.TRAP 0x1 ;  /* 0x000000040000795c */ /* 0x000fea0000300000 */
.L_x_31:
[----:B------:R-:W-:Y:S05]  /*1af0*/  BSYNC.RECONVERGENT B0 ;  /* 0x0000000000007941 */ /* 0x000fea0003800200 */
.L_x_30:
[----:B------:R-:W-:Y:S01]  /*1b00*/  UIADD3 UR15, UPT, UPT, UR16, 0x1, URZ ;  /* 0x00000001100f7890 */ /* 0x000fe2000fffe0ff */
[----:B------:R-:W-:Y:S01]  /*1b10*/  BSSY.RECONVERGENT B0, `(.L_x_32) ;  /* 0x000002c000007945 */ /* 0x000fe20003800200 */
[----:B------:R-:W-:Y:S02]  /*1b20*/  ELECT P0, URZ, PT ;  /* 0x0000000000ff782f */ /* 0x000fe40003800000 */
[----:B------:R-:W-:-:S04]  /*1b30*/  UISETP.NE.AND UP0, UPT, UR15, 0xb, UPT ;  /* 0x0000000b0f00788c */ /* 0x000fc8000bf05270 */
[----:B------:R-:W-:Y:S02]  /*1b40*/  USEL UR9, URZ, 0x1, UP0 ;  /* 0x00000001ff097887 */ /* 0x000fe40008000000 */
[----:B------:R-:W-:-:S04]  /*1b50*/  USEL UR15, UR15, URZ, UP0 ;  /* 0x000000ff0f0f7287 */ /* 0x000fc80008000000 */
[----:B------:R-:W-:Y:S01]  /*1b60*/  ULEA UR8, UR15, UR6, 0x3 ;  /* 0x000000060f087291 */ /* 0x000fe2000f8e18ff */
[----:B------:R-:W-:-:S04]  /*1b70*/  LOP3.LUT R15, R15, UR9, RZ, 0x3c, !PT ;  /* 0x000000090f0f7c12 */ /* 0x000fc8000f8e3cff */
[----:B-1----:R-:W-:-:S04]  /*1b80*/  SHF.L.U32 R2, R15, 0x1f, RZ ;  /* 0x0000001f0f027819 */ /* 0x002fc800000006ff */
[----:B------:R1:W1:Y:S01]  /*1b90*/  SYNCS.PHASECHK.TRANS64.TRYWAIT P2, [UR8+0x58], R2 ;  /* 0x00005802ff0075a7 */ /* 0x0002620008041108 */
[----:B------:R-:W-:Y:S05]  /*1ba0*/  @!P0 BRA `(.L_x_33) ;  /* 0x0000000000888947 */ /* 0x000fea0003800000 */
[----:B------:R-:W-:Y:S02]  /*1bb0*/  USHF.L.U32 UR32, UR16, 0xd, URZ ;  /* 0x0000000d10207899 */ /* 0x000fe400080006ff */
[----:B------:R-:W-:Y:S02]  /*1bc0*/  USHF.L.U32 UR8, UR16, 0x9, URZ ;  /* 0x0000000910087899 */ /* 0x000fe400080006ff */
[----:B------:R-:W-:Y:S02]  /*1bd0*/  UIADD3 UR50, UP3, UPT, UR38, 0x80, URZ ;  /* 0x0000008026327890 */ /* 0x000fe4000ff7e0ff */
[----:B------:R-:W-:Y:S02]  /*1be0*/  ULOP3.LUT UR40, UR32, UR5, URZ, 0xfc, !UPT ;  /* 0x0000000520287292 */ /* 0x000fe4000f8efcff */
[----:B------:R-:W-:Y:S02]  /*1bf0*/  UIADD3 UR48, UP2, UPT, UR38, 0x180, URZ ;  /* 0x0000018026307890 */ /* 0x000fe4000ff5e0ff */
[----:B------:R-:W-:-:S02]  /*1c00*/  UIADD3 UR46, UP1, UPT, UR38, 0x280, URZ ;  /* 0x00000280262e7890 */ /* 0x000fc4000ff3e0ff */
[----:B------:R-:W-:Y:S02]  /*1c10*/  ULOP3.LUT UR24, UR4, UR8, URZ, 0xfc, !UPT ;  /* 0x0000000804187292 */ /* 0x000fe4000f8efcff */
[----:B------:R-:W-:Y:S02]  /*1c20*/  UIADD3 UR20, UP0, UPT, UR38, 0x380, URZ ;  /* 0x0000038026147890 */ /* 0x000fe4000ff1e0ff */
[----:B------:R-:W-:Y:S02]  /*1c30*/  USHF.L.U32 UR42, UR28, 0x7, URZ ;  /* 0x000000071c2a7899 */ /* 0x000fe400080006ff */
[----:B------:R-:W-:Y:S02]  /*1c40*/  UIADD3.X UR51, UPT, UPT, URZ, UR39, URZ, UP3, !UPT ;  /* 0x00000027ff337290 */ /* 0x000fe40009ffe4ff */
[----:B------:R-:W-:Y:S02]  /*1c50*/  UIADD3 UR40, UPT, UPT, UR6, 0x8400, UR40 ;  /* 0x0000840006287890 */ /* 0x000fe4000fffe028 */
[----:B------:R-:W-:-:S02]  /*1c60*/  UIADD3.X UR49, UPT, UPT, URZ, UR39, URZ, UP2, !UPT ;  /* 0x00000027ff317290 */ /* 0x000fc400097fe4ff */
[----:B------:R-:W-:Y:S02]  /*1c70*/  UIADD3 UR32, UPT, UPT, UR6, 0x1e400, UR32 ;  /* 0x0001e40006207890 */ /* 0x000fe4000fffe020 */
[----:B------:R-:W-:Y:S02]  /*1c80*/  UIADD3.X UR47, UPT, UPT, URZ, UR39, URZ, UP1, !UPT ;  /* 0x00000027ff2f7290 */ /* 0x000fe40008ffe4ff */
[----:B------:R-:W-:Y:S02]  /*1c90*/  UIADD3 UR24, UPT, UPT, UR6, 0x34400, UR24 ;  /* 0x0003440006187890 */ /* 0x000fe4000fffe018 */
[----:B------:R-:W-:Y:S02]  /*1ca0*/  UIADD3.X UR21, UPT, UPT, URZ, UR39, URZ, UP0, !UPT ;  /* 0x00000027ff157290 */ /* 0x000fe400087fe4ff */
[----:B------:R-:W-:Y:S01]  /*1cb0*/  UIADD3 UR8, UPT, UPT, UR6, 0x35a00, UR8 ;  /* 0x00035a0006087890 */ /* 0x000fe2000fffe008 */
[----:B------:R-:W-:Y:S01]  /*1cc0*/  UMOV UR17, 0x30000 ;  /* 0x0003000000117882 */ /* 0x000fe20000000000 */
[----:B------:R-:W-:Y:S01]  /*1cd0*/  UMOV UR18, 0x0 ;  /* 0x0000000000127882 */ /* 0x000fe20000000000 */
[----:B------:R-:W-:Y:S01]  /*1ce0*/  UMOV UR19, 0x10000000 ;  /* 0x1000000000137882 */ /* 0x000fe20000000000 */
[----:B------:R-:W-:Y:S01]  /*1cf0*/  UMOV UR33, UR41 ;  /* 0x0000002900217c82 */ /* 0x000fe20008000000 */
[----:B------:R-:W-:Y:S01]  /*1d00*/  UMOV UR36, UR44 ;  /* 0x0000002c00247c82 */ /* 0x000fe20008000000 */
[----:B------:R-:W-:Y:S01]  /*1d10*/  UMOV UR34, UR42 ;  /* 0x0000002a00227c82 */ /* 0x000fe20008000000 */
[----:B------:R-:W-:Y:S01]  /*1d20*/  UMOV UR25, UR41 ;  /* 0x0000002900197c82 */ /* 0x000fe20008000000 */
[----:B------:R-:W-:Y:S01]  /*1d30*/  UMOV UR29, UR44 ;  /* 0x0000002c001d7c82 */ /* 0x000fe20008000000 */
[----:B------:R1:W-:Y:S01]  /*1d40*/  UTMALDG.3D.MULTICAST [UR40], [UR50], UR17, desc[UR18] ;  /* 0x00001228320073b4 */ /* 0x0003e20008011811 */
[----:B------:R-:W-:Y:S01]  /*1d50*/  UMOV UR10, URZ ;  /* 0x000000ff000a7c82 */ /* 0x000fe20008000000 */
[----:B------:R-:W-:Y:S01]  /*1d60*/  UMOV UR9, UR41 ;  /* 0x0000002900097c82 */ /* 0x000fe20008000000 */
[----:B------:R-:W-:Y:S01]  /*1d70*/  UMOV UR12, UR28 ;  /* 0x0000001c000c7c82 */ /* 0x000fe20008000000 */
[----:B------:R-:W-:Y:S01]  /*1d80*/  UMOV UR13, UR44 ;  /* 0x0000002c000d7c82 */ /* 0x000fe20008000000 */
[----:B------:R1:W-:Y:S01]  /*1d90*/  UTMALDG.3D [UR32], [UR48], desc[UR18] ;  /* 0x00001220300075b4 */ /* 0x0003e20008011000 */
[----:B------:R1:W-:Y:S01]  /*1da0*/  UTMALDG.4D.MULTICAST [UR24], [UR46], UR17, desc[UR18] ;  /* 0x000012182e0073b4 */ /* 0x0003e20008019811 */
[----:B------:R1:W-:Y:S01]  /*1db0*/  UTMALDG.4D [UR8], [UR20], desc[UR18] ;  /* 0x00001208140075b4 */ /* 0x0003e20008019000 */
[----:B------:R-:W-:Y:S01]  /*1dc0*/  NOP ;  /* 0x0000000000007918 */ /* 0x000fe20000000000 */
.L_x_33:
[----:B-1----:R-:W-:Y:S05]  /*1dd0*/  BSYNC.RECONVERGENT B0 ;  /* 0x0000000000007941 */ /* 0x002fea0003800200 */
.L_x_32:
[----:B------:R-:W-:Y:S01]  /*1de0*/  UIADD3 UR28, UPT, UPT, UR28, 0x1, URZ ;  /* 0x000000011c1c7890 */ /* 0x000fe2000fffe0ff */
[----:B------:R-:W-:Y:S01]  /*1df0*/  UMOV UR16, UR15 ;  /* 0x0000000f00107c82 */ /* 0x000fe20008000000 */
[----:B------:R-:W-:Y:S02]  /*1e00*/  UMOV UR20, UR7 ;  /* 0x0000000700147c82 */ /* 0x000fe40008000000 */
[----:B------:R-:W-:-:S09]  /*1e10*/  UISETP.NE.AND UP0, UPT, UR28, UR7, UPT ;  /* 0x000000071c00728c */ /* 0x000fd2000bf05270 */
[----:B------:R-:W-:Y:S05]  /*1e20*/  BRA.U UP0, `(.L_x_34) ;  /* 0xfffffff900f87547 */ /* 0x000fea000b83ffff */
.L_x_26:
[----:B------:R-:W-:Y:S01]  /*1e30*/  ULEA UR8, UR15, UR6, 0x3 ;  /* 0x000000060f087291 */ /* 0x000fe2000f8e18ff */
[----:B-1----:R-:W-:Y:S01]  /*1e40*/  SHF.L.U32 R2, R15, 0x1f, RZ ;  /* 0x0000001f0f027819 */ /* 0x002fe200000006ff */
[----:B------:R-:W-:Y:S01]  /*1e50*/  @!P1 SYNCS.ARRIVE.TRANS64.A1T0 RZ, [UR6+0xf8], RZ ;  /* 0x0000f8ffffff99a7 */ /* 0x000fe20008100006 */
[----:B------:R-:W-:-:S06]  /*1e60*/  UISETP.GT.AND UP0, UPT, UR37, UR31, UPT ;  /* 0x0000001f2500728c */ /* 0x000fcc000bf04270 */
[----:B------:R1:W1:Y:S03]  /*1e70*/  SYNCS.PHASECHK.TRANS64.TRYWAIT P1, [UR8+0x58], R2 ;  /* 0x00005802ff0075a7 */ /* 0x0002660008021108 */
[----:B------:R-:W-:Y:S05]  /*1e80*/  BRA.U !UP0, `(.L_x_35) ;  /* 0x0000000508147547 */ /* 0x000fea000b800000 */
[----:B------:R-:W-:Y:S01]  /*1e90*/  UIADD3 UR25, UPT, UPT, UR23, UR20, URZ ;  /* 0x0000001417197290 */ /* 0x000fe2000fffe0ff */
[----:B------:R-:W-:-:S11]  /*1ea0*/  UMOV UR28, UR15 ;  /* 0x0000000f001c7c82 */ /* 0x000fd60008000000 */
.L_x_43:
[----:B------:R-:W-:Y:S01]  /*1eb0*/  ULEA UR41, UR28, UR6, 0x3 ;  /* 0x000000061c297291 */ /* 0x000fe2000f8e18ff */
[----:B--2---:R-:W-:Y:S01]  /*1ec0*/  @!P5 MOV R3, 0x4400 ;  /* 0x000044000003d802 */ /* 0x004fe20000000f00 */
[----:B-1----:R-:W-:Y:S10]  /*1ed0*/  @P1 BRA `(.L_x_36) ;  /* 0x00000000000c1947 */ /* 0x002ff40003800000 */
[----:B------:R-:W-:-:S04]  /*1ee0*/  SHF.L.U32 R4, R15, 0x1f, RZ ;  /* 0x0000001f0f047819 */ /* 0x000fc800000006ff */
[----:B------:R-:W1:Y:S02]  /*1ef0*/  SYNCS.PHASECHK.TRANS64.TRYWAIT P0, [UR41+0x58], R4 ;  /* 0x00005804ff0075a7 */ /* 0x000e640008001129 */
[----:B-1----:R-:W-:Y:S05]  /*1f00*/  @!P0 BRA `(.L_x_37) ;  /* 0x0000007800148947 */ /* 0x002fea0003800000 */
.L_x_36:
[----:B------:R2:W-:Y:S01]  /*1f10*/  @!P5 SYNCS.ARRIVE.TRANS64 RZ, [UR41], R3 ;  /* 0x00000003ffffd9a7 */ /* 0x0005e20008000029 */
[----:B------:R-:W-:-:S04]  /*1f20*/  ULOP3.LUT UR8, UR14, 0x2, URZ, 0xfc, !UPT ;  /* 0x000000020e087892 */ /* 0x000fc8000f8efcff */
[----:B------:R-:W-:-:S09]  /*1f30*/  UISETP.NE.AND UP0, UPT, UR8, 0x2, UPT ;  /* 0x000000020800788c */ /* 0x000fd2000bf05270 */
[----:B------:R-:W-:Y:S05]  /*1f40*/  BRA.U UP0, `(.L_x_38) ;  /* 0x0000000100047547 */ /* 0x000fea000b800000 */
[----:B------:R-:W-:Y:S05]  /*1f50*/  BPT.TRAP 0x1 ;  /* 0x000000040000795c */ /* 0x000fea0000300000 */
.L_x_38:
[----:B------:R-:W-:Y:S04]  /*1f60*/  BSSY.RECONVERGENT B0, `(.L_x_39) ;  /* 0x0000003000007945 */ /* 0x000fe80003800200 */
[----:B------:R-:W-:Y:S05]  /*1f70*/  @P4 BRA `(.L_x_40) ;  /* 0x0000000000044947 */ /* 0x000fea0003800000 */
[----:B------:R-:W-:Y:S05]  /*1f80*/  BPT.TRAP 0x1 ;  /* 0x000000040000795c */ /* 0x000fea0000300000 */
.L_x_40:
[----:B------:R-:W-:Y:S05]  /*1f90*/  BSYNC.RECONVERGENT B0 ;  /* 0x0000000000007941 */ /* 0x000fea0003800200 */
.L_x_39:
        /* <DEDUP_REMOVED lines=26> */
[----:B------:R-:W-:Y:S02]  /*2140*/  UIADD3 UR8, UPT, UPT, UR6, 0x35a00, UR8 ;  /* 0x00035a0006087890 */ /* 0x000fe4000fffe008 */
[----:B------:R-:W-:Y:S01]  /*2150*/  UIADD3.X UR49, UPT, UPT, URZ, UR39, URZ, UP0, !UPT ;  /* 0x00000027ff317290 */ /* 0x000fe200087fe4ff */
        /* <DEDUP_REMOVED lines=19> */
.L_x_42:
[----:B-1----:R-:W-:Y:S05]  /*2290*/  BSYNC.RECONVERGENT B0 ;  /* 0x0000000000007941 */ /* 0x002fea0003800200 */
.L_x_41:
[----:B------:R-:W-:Y:S01]  /*22a0*/  UIADD3 UR20, UPT, UPT, UR20, 0x1, URZ ;  /* 0x0000000114147890 */ /* 0x000fe2000fffe0ff */
[----:B------:R-:W-:-:S03]  /*22b0*/  UMOV UR28, UR15 ;  /* 0x0000000f001c7c82 */ /* 0x000fc60008000000 */
[----:B------:R-:W-:-:S09]  /*22c0*/  UISETP.NE.AND UP0, UPT, UR20, UR25, UPT ;  /* 0x000000191400728c */ /* 0x000fd2000bf05270 */
[----:B------:R-:W-:Y:S05]  /*22d0*/  BRA.U UP0, `(.L_x_43) ;  /* 0xfffffff900f47547 */ /* 0x000fea000b83ffff */
.L_x_35:
[C---:B-1----:R-:W-:Y:S01]  /*22e0*/  LEA R2, R14.reuse, UR6, 0x3 ;  /* 0x000000060e027c11 */ /* 0x042fe2000f8e18ff */
[----:B------:R-:W-:Y:S01]  /*22f0*/  NOP ;  /* 0x0000000000007918 */ /* 0x000fe20000000000 */
[----:B--2---:R-:W-:Y:S02]  /*2300*/  SHF.L.U32 R3, R13, 0x1f, RZ ;  /* 0x0000001f0d037819 */ /* 0x004fe400000006ff */
[----:B------:R-:W-:Y:S02]  /*2310*/  LEA R4, R14, UR6, 0x4 ;  /* 0x000000060e047c11 */ /* 0x000fe4000f8e20ff */
[----:B------:R-:W1:Y:S02]  /*2320*/  SYNCS.PHASECHK.TRANS64.TRYWAIT P0, [R2+URZ+0x100], R3 ;  /* 0x00010003020075a7 */ /* 0x000e6400080011ff */
[----:B-1----:R-:W-:Y:S05]  /*2330*/  @!P0 BRA `(.L_x_44) ;  /* 0x0000007400208947 */ /* 0x002fea0003800000 */
.L_x_151:
[----:B------:R-:W2:Y:S01]  /*2340*/  LDS.128 R4, [R4+0x170] ;  /* 0x0001700004047984 */ /* 0x000ea20000000c00 */
[----:B------:R-:W-:Y:S01]  /*2350*/  ISETP.GE.AND P0, PT, R40, 0x1, PT ;  /* 0x000000012800780c */ /* 0x000fe20003f06270 */
[----:B-1----:R-:W-:Y:S01]  /*2360*/  VIADD R2, R2, 0x110 ;  /* 0x0000011002027836 */ /* 0x002fe20000000000 */
[----:B------:R-:W-:Y:S01]  /*2370*/  @!PT LDS RZ, [RZ] ;  /* 0x00000000fffff984 */ /* 0x000fe20000000800 */
[----:B------:R-:W-:Y:S01]  /*2380*/  @!PT LDS RZ, [RZ] ;  /* 0x00000000fffff984 */ /* 0x000fe20000000800 */
[----:B------:R-:W-:Y:S01]  /*2390*/  @!PT LDS RZ, [RZ] ;  /* 0x00000000fffff984 */ /* 0x000fe20000000800 */
[----:B------:R-:W-:Y:S01]  /*23a0*/  @!PT LDS RZ, [RZ] ;  /* 0x00000000fffff984 */ /* 0x000fe20000000800 */
[----:B------:R1:W-:Y:S06]  /*23b0*/  MEMBAR.ALL.CTA ;  /* 0x0000000000007992 */ /* 0x0003ec0000008000 */
[----:B-1----:R-:W1:Y:S01]  /*23c0*/  FENCE.VIEW.ASYNC.S ;  /* 0x00000000000073c6 */ /* 0x002e620000000000 */
[----:B------:R-:W-:-:S04]  /*23d0*/  PRMT R2, RZ, 0x654, R2 ;  /* 0x00000654ff027816 */ /* 0x000fc80000000002 */
[----:B-1----:R1:W-:Y:S01]  /*23e0*/  SYNCS.ARRIVE.TRANS64.RED.A1T0 RZ, [R2+URZ], RZ ;  /* 0x000000ff02ff79a7 */ /* 0x0023e200081004ff */
[----:B--2---:R-:W-:-:S13]  /*23f0*/  LOP3.LUT P2, RZ, R6, 0x1, RZ, 0xc0, !PT ;  /* 0x0000000106ff7812 */ /* 0x004fda000784c0ff */
[----:B------:R-:W-:Y:S01]  /*2400*/  @P2 SHF.R.U32.HI R3, RZ, 0x10, R5 ;  /* 0x00000010ff032819 */ /* 0x000fe20000011605 */
[----:B------:R-:W-:Y:S01]  /*2410*/  VOTEU.ANY UP0, P2 ;  /* 0x0000000000ff7886 */ /* 0x000fe20001000100 */
[----:B------:R-:W-:Y:S02]  /*2420*/  @P2 MOV R10, R4 ;  /* 0x00000004000a2202 */ /* 0x000fe40000000f00 */
[----:B------:R-:W-:Y:S02]  /*2430*/  @P2 R2UR.BROADCAST UR8, R3 ;  /* 0x00000000030822ca */ /* 0x000fe400008e0000 */
[----:B------:R-:W-:-:S11]  /*2440*/  @P2 LOP3.LUT R9, R5, 0xffff, RZ, 0xc0, !PT ;  /* 0x0000ffff05092812 */ /* 0x000fd600078ec0ff */
[----:B------:R-:W-:Y:S01]  /*2450*/  @UP0 UMOV UR44, UR8 ;  /* 0x00000008002c0c82 */ /* 0x000fe20008000000 */
[----:B-1----:R-:W-:Y:S05]  /*2460*/  @!P0 BRA `(.L_x_45) ;  /* 0x0000000000b88947 */ /* 0x002fea0003800000 */
[----:B------:R-:W4:Y:S01]  /*2470*/  LDC.64 R4, c[0x0][0xf18] ;  /* 0x0003c600ff047b82 */ /* 0x000f220000000a00 */
[----:B------:R-:W-:-:S07]  /*2480*/  ISETP.NE.AND P3, PT, R40, 0x1, PT ;  /* 0x000000012800780c */ /* 0x000fce0003f65270 */
[----:B------:R-:W3:Y:S08]  /*2490*/  LDC.64 R6, c[0x0][0xf10] ;  /* 0x0003c400ff067b82 */ /* 0x000ef00000000a00 */
[----:B------:R-:W1:Y:S08]  /*24a0*/  LDC R16, c[0x0][0xf20] ;  /* 0x0003c800ff107b82 */ /* 0x000e700000000800 */
[----:B------:R-:W2:Y:S01]  /*24b0*/  LDC R17, c[0x0][0xf0c] ;  /* 0x0003c300ff117b82 */ /* 0x000ea20000000800 */
[----:B----4-:R-:W-:Y:S01]  /*24c0*/  IMAD.HI.U32 R19, R0, R5, RZ ;  /* 0x0000000500137227 */ /* 0x010fe200078e00ff */
[----:B------:R-:W-:-:S03]  /*24d0*/  ISETP.NE.AND P0, PT, R4, 0x1, PT ;  /* 0x000000010400780c */ /* 0x000fc60003f05270 */
[----:B------:R-:W-:-:S03]  /*24e0*/  IMAD.HI.U32 R5, R9, R5, RZ ;  /* 0x0000000509057227 */ /* 0x000fc600078e00ff */
[----:B------:R-:W4:Y:S01]  /*24f0*/  LDC.64 R2, c[0x0][0xf28] ;  /* 0x0003ca00ff027b82 */ /* 0x000f220000000a00 */
[----:B---3--:R-:W-:-:S04]  /*2500*/  IMAD.HI.U32 R20, R8, R6, RZ ;  /* 0x0000000608147227 */ /* 0x008fc800078e00ff */
[----:B------:R-:W-:Y:S01]  /*2510*/  IMAD.HI.U32 R21, R10, R6, RZ ;  /* 0x000000060a157227 */ /* 0x000fe200078e00ff */
[----:B------:R-:W-:Y:S02]  /*2520*/  SHF.R.U32.HI R20, RZ, R7, R20 ;  /* 0x00000007ff147219 */ /* 0x000fe40000011614 */
[-C--:B-1----:R-:W-:Y:S02]  /*2530*/  SHF.R.U32.HI R19, RZ, R16.reuse, R19 ;  /* 0x00000010ff137219 */ /* 0x082fe40000011613 */
[----:B------:R-:W-:Y:S02]  /*2540*/  SHF.R.U32.HI R5, RZ, R16, R5 ;  /* 0x00000010ff057219 */ /* 0x000fe40000011605 */
[----:B------:R-:W-:Y:S02]  /*2550*/  SEL R19, R0, R19, !P0 ;  /* 0x0000001300137207 */ /* 0x000fe40004000000 */
[----:B------:R-:W-:Y:S02]  /*2560*/  SHF.R.U32.HI R21, RZ, R7, R21 ;  /* 0x00000007ff157219 */ /* 0x000fe40000011615 */
[----:B--2---:R-:W-:-:S02]  /*2570*/  ISETP.NE.AND P1, PT, R17, 0x1, PT ;  /* 0x000000011100780c */ /* 0x004fc40003f25270 */
[----:B------:R-:W-:Y:S02]  /*2580*/  SEL R5, R9, R5, !P0 ;  /* 0x0000000509057207 */ /* 0x000fe40004000000 */
[----:B------:R-:W-:Y:S02]  /*2590*/  SEL R20, R8, R20, !P1 ;  /* 0x0000001408147207 */ /* 0x000fe40004800000 */
[----:B------:R-:W-:Y:S01]  /*25a0*/  SEL R21, R10, R21, !P1 ;  /* 0x000000150a157207 */ /* 0x000fe20004800000 */
[----:B----4-:R-:W-:-:S04]  /*25b0*/  IMAD.HI.U32 R18, R19, R2, RZ ;  /* 0x0000000213127227 */ /* 0x010fc800078e00ff */
[----:B------:R-:W-:Y:S01]  /*25c0*/  IMAD.HI.U32 R6, R20, R2, RZ ;  /* 0x0000000214067227 */ /* 0x000fe200078e00ff */
[----:B------:R-:W-:-:S04]  /*25d0*/  @P3 SHF.R.U32.HI R19, RZ, R3, R18 ;  /* 0x00000003ff133219 */ /* 0x000fc80000011612 */
[----:B------:R-:W-:Y:S01]  /*25e0*/  @P3 SHF.R.U32.HI R20, RZ, R3, R6 ;  /* 0x00000003ff143219 */ /* 0x000fe20000011606 */
[----:B------:R-:W-:-:S04]  /*25f0*/  IMAD R19, R40, R19, RZ ;  /* 0x0000001328137224 */ /* 0x000fc800078e02ff */
[----:B------:R-:W-:Y:S01]  /*2600*/  IMAD R6, R40, R20, RZ ;  /* 0x0000001428067224 */ /* 0x000fe200078e02ff */
[----:B------:R-:W-:-:S04]  /*2610*/  ISETP.GE.AND P0, PT, R5, R19, PT ;  /* 0x000000130500720c */ /* 0x000fc80003f06270 */
[----:B------:R-:W-:Y:S01]  /*2620*/  ISETP.GE.OR P0, PT, R21, R6, P0 ;  /* 0x000000061500720c */ /* 0x000fe20000706670 */
[----:B------:R-:W-:-:S05]  /*2630*/  IMAD.HI.U32 R6, R5, R2, RZ ;  /* 0x0000000205067227 */ /* 0x000fca00078e00ff */
[----:B------:R-:W-:-:S04]  /*2640*/  SHF.R.U32.HI R6, RZ, R3, R6 ;  /* 0x00000003ff067219 */ /* 0x000fc80000011606 */
[----:B------:R-:W-:-:S03]  /*2650*/  SEL R6, R5, R6, !P3 ;  /* 0x0000000605067207 */ /* 0x000fc60005800000 */
[----:B------:R-:W-:-:S04]  /*2660*/  @!P0 IMAD.HI.U32 R7, R21, R2, RZ ;  /* 0x0000000215078227 */ /* 0x000fc800078e00ff */
[----:B------:R-:W-:Y:S01]  /*2670*/  IMAD.MOV R2, RZ, RZ, -R6 ;  /* 0x000000ffff027224 */ /* 0x000fe200078e0a06 */
[----:B------:R-:W-:Y:S02]  /*2680*/  @!P0 SHF.R.U32.HI R3, RZ, R3, R7 ;  /* 0x00000003ff038219 */ /* 0x000fe40000011607 */
[----:B------:R-:W-:Y:S01]  /*2690*/  IADD3 R7, PT, PT, -R5, RZ, RZ ;  /* 0x000000ff05077210 */ /* 0x000fe20007ffe1ff */
[----:B------:R-:W-:Y:S01]  /*26a0*/  IMAD R2, R40, R2, R5 ;  /* 0x0000000228027224 */ /* 0x000fe200078e0205 */
[----:B------:R-:W-:-:S03]  /*26b0*/  @!P0 SEL R3, R21, R3, !P3 ;  /* 0x0000000315038207 */ /* 0x000fc60005800000 */
[----:B------:R-:W-:Y:S02]  /*26c0*/  IMAD R7, R4, R7, R9 ;  /* 0x0000000704077224 */ /* 0x000fe400078e0209 */
[--C-:B------:R-:W-:Y:S02]  /*26d0*/  @!P0 IMAD.IADD R6, R6, 0x1, -R3.reuse ;  /* 0x0000000106068824 */ /* 0x100fe400078e0a03 */
[----:B------:R-:W-:Y:S01]  /*26e0*/  @!P0 IMAD R3, R2, R20, R3 ;  /* 0x0000001402038224 */ /* 0x000fe200078e0203 */
[----:B------:R-:W-:Y:S01]  /*26f0*/  IADD3 R2, PT, PT, -R21, RZ, RZ ;  /* 0x000000ff15027210 */ /* 0x000fe20007ffe1ff */
[----:B------:R-:W-:Y:S02]  /*2700*/  @!P0 IMAD R5, R40, R6, R21 ;  /* 0x0000000628058224 */ /* 0x000fe400078e0215 */
[----:B------:R-:W-:Y:S02]  /*2710*/  @!P0 IMAD.MOV.U32 R21, RZ, RZ, R3 ;  /* 0x000000ffff158224 */ /* 0x000fe400078e0003 */
[----:B------:R-:W-:-:S02]  /*2720*/  IMAD R2, R17, R2, R10 ;  /* 0x0000000211027224 */ /* 0x000fc400078e020a */
[----:B------:R-:W-:Y:S02]  /*2730*/  IMAD R9, R5, R4, R7 ;  /* 0x0000000405097224 */ /* 0x000fe400078e0207 */
[----:B------:R-:W-:Y:S02]  /*2740*/  IMAD R10, R21, R17, R2 ;  /* 0x00000011150a7224 */ /* 0x000fe400078e0202 */
.L_x_45:
[----:B------:R-:W1:Y:S02]  /*2750*/  LDCU UR8, c[0x0][0xf30] ;  /* 0x0001e600ff0877ac */ /* 0x000e640008000800 */
[----:B-1----:R-:W-:-:S09]  /*2760*/  UISETP.NE.AND UP0, UPT, UR8, 0x1, UPT ;  /* 0x000000010800788c */ /* 0x002fd2000bf05270 */
[----:B------:R-:W-:Y:S05]  /*2770*/  BRA.U UP0, `(.L_x_46) ;  /* 0x0000000100407547 */ /* 0x000fea000b800000 */
[----:B------:R-:W1:Y:S08]  /*2780*/  LDC.64 R4, c[0x0][0xf10] ;  /* 0x0003c400ff047b82 */ /* 0x000e700000000a00 */
[----:B------:R-:W2:Y:S08]  /*2790*/  LDC.64 R2, c[0x0][0xf18] ;  /* 0x0003c600ff027b82 */ /* 0x000eb00000000a00 */
[----:B------:R-:W3:Y:S08]  /*27a0*/  LDC R6, c[0x0][0xf20] ;  /* 0x0003c800ff067b82 */ /* 0x000ef00000000800 */
[----:B------:R-:W4:Y:S01]  /*27b0*/  LDC R7, c[0x0][0xf0c] ;  /* 0x0003c300ff077b82 */ /* 0x000f220000000800 */
[----:B-1----:R-:W-:-:S05]  /*27c0*/  IMAD.HI.U32 R4, R10, R4, RZ ;  /* 0x000000040a047227 */ /* 0x002fca00078e00ff */
[----:B------:R-:W-:Y:S01]  /*27d0*/  SHF.R.U32.HI R4, RZ, R5, R4 ;  /* 0x00000005ff047219 */ /* 0x000fe20000011604 */
[----:B--2---:R-:W-:Y:S01]  /*27e0*/  IMAD.HI.U32 R3, R9, R3, RZ ;  /* 0x0000000309037227 */ /* 0x004fe200078e00ff */
[----:B------:R-:W-:-:S04]  /*27f0*/  ISETP.NE.AND P0, PT, R2, 0x1, PT ;  /* 0x000000010200780c */ /* 0x000fc80003f05270 */
[----:B---3--:R-:W-:-:S04]  /*2800*/  SHF.R.U32.HI R3, RZ, R6, R3 ;  /* 0x00000006ff037219 */ /* 0x008fc80000011603 */
[----:B------:R-:W-:Y:S02]  /*2810*/  SEL R3, R9, R3, !P0 ;  /* 0x0000000309037207 */ /* 0x000fe40004000000 */
[----:B----4-:R-:W-:-:S04]  /*2820*/  ISETP.NE.AND P1, PT, R7, 0x1, PT ;  /* 0x000000010700780c */ /* 0x010fc80003f25270 */
[----:B------:R-:W-:-:S05]  /*2830*/  SEL R4, R10, R4, !P1 ;  /* 0x000000040a047207 */ /* 0x000fca0004800000 */
[----:B------:R-:W-:Y:S02]  /*2840*/  IMAD.IADD R5, R3, 0x1, -R4 ;  /* 0x0000000103057824 */ /* 0x000fe400078e0a04 */
[----:B------:R-:W-:Y:S02]  /*2850*/  IMAD.IADD R3, R4, 0x1, -R3 ;  /* 0x0000000104037824 */ /* 0x000fe400078e0a03 */
[----:B------:R-:W-:Y:S02]  /*2860*/  IMAD R10, R5, R7, R10 ;  /* 0x00000007050a7224 */ /* 0x000fe400078e020a */
[----:B------:R-:W-:-:S07]  /*2870*/  IMAD R9, R3, R2, R9 ;  /* 0x0000000203097224 */ /* 0x000fce00078e0209 */
.L_x_46:
[----:B------:R-:W-:Y:S01]  /*2880*/  VIADD R14, R14, 0x1 ;  /* 0x000000010e0e7836 */ /* 0x000fe20000000000 */
[----:B------:R-:W-:Y:S01]  /*2890*/  PLOP3.LUT P1, PT, PT, PT, PT, 0x80, 0x8 ;  /* 0x000000000008781c */ /* 0x000fe20003f2f070 */
[----:B------:R-:W-:Y:S02]  /*28a0*/  IMAD.IADD R2, R10, 0x1, R87 ;  /* 0x000000010a027824 */ /* 0x000fe400078e0257 */
[----:B------:R-:W-:Y:S01]  /*28b0*/  IMAD.IADD R3, R9, 0x1, R86 ;  /* 0x0000000109037824 */ /* 0x000fe200078e0256 */
[----:B------:R-:W-:Y:S02]  /*28c0*/  ISETP.NE.AND P0, PT, R14, 0x2, PT ;  /* 0x000000020e00780c */ /* 0x000fe40003f05270 */
[----:B------:R-:W-:Y:S02]  /*28d0*/  R2UR UR27, R2 ;  /* 0x00000000021b72ca */ /* 0x000fe400000e0000 */
[----:B------:R-:W-:Y:S02]  /*28e0*/  SEL R2, RZ, 0x1, P0 ;  /* 0x00000001ff027807 */ /* 0x000fe40000000000 */
[----:B------:R-:W-:-:S02]  /*28f0*/  R2UR UR11, R3 ;  /* 0x00000000030b72ca */ /* 0x000fc400000e0000 */
[----:B------:R-:W-:Y:S02]  /*2900*/  LOP3.LUT R13, R13, R2, RZ, 0x3c, !PT ;  /* 0x000000020d0d7212 */ /* 0x000fe400078e3cff */
[----:B------:R-:W-:Y:S01]  /*2910*/  SEL R14, R14, RZ, P0 ;  /* 0x000000ff0e0e7207 */ /* 0x000fe20000000000 */
[----:B------:R-:W-:Y:S10]  /*2920*/  @P2 BRA `(.L_x_47) ;  /* 0xffffffec00c82947 */ /* 0x000ff4000383ffff */
[----:B------:R-:W-:Y:S01]  /*2930*/  UIADD3 UR6, UPT, UPT, UR6, 0x58, URZ ;  /* 0x0000005806067890 */ /* 0x000fe2000fffe0ff */
[----:B------:R-:W-:-:S03]  /*2940*/  SHF.L.U32 R2, R15, 0x1f, RZ ;  /* 0x0000001f0f027819 */ /* 0x000fc600000006ff */
[----:B------:R-:W-:-:S09]  /*2950*/  ULEA UR4, UR15, UR6, 0x3 ;  /* 0x000000060f047291 */ /* 0x000fd2000f8e18ff */
[----:B------:R-:W1:Y:S02]  /*2960*/  SYNCS.PHASECHK.TRANS64.TRYWAIT P0, [UR4], R2 ;  /* 0x00000002ff0075a7 */ /* 0x000e640008001104 */
[----:B-1----:R-:W-:Y:S05]  /*2970*/  @!P0 BRA `(.L_x_48) ;  /* 0x0000006c00a48947 */ /* 0x002fea0003800000 */
.L_x_153:
[----:B------:R-:W-:-:S04]  /*2980*/  UIADD3 UR5, UPT, UPT, UR15, 0x1, URZ ;  /* 0x000000010f057890 */ /* 0x000fc8000fffe0ff */
[----:B------:R-:W-:-:S04]  /*2990*/  UISETP.NE.AND UP0, UPT, UR5, 0xb, UPT ;  /* 0x0000000b0500788c */ /* 0x000fc8000bf05270 */
[----:B------:R-:W-:Y:S02]  /*29a0*/  USEL UR7, URZ, 0x1, UP0 ;  /* 0x00000001ff077887 */ /* 0x000fe40008000000 */
[----:B------:R-:W-:-:S04]  /*29b0*/  USEL UR5, UR5, URZ, UP0 ;  /* 0x000000ff05057287 */ /* 0x000fc80008000000 */
[----:B------:R-:W-:Y:S01]  /*29c0*/  ULEA UR4, UR5, UR6, 0x3 ;  /* 0x0000000605047291 */ /* 0x000fe2000f8e18ff */
[----:B-1----:R-:W-:-:S04]  /*29d0*/  LOP3.LUT R2, R15, UR7, RZ, 0x3c, !PT ;  /* 0x000000070f027c12 */ /* 0x002fc8000f8e3cff */
[----:B------:R-:W-:-:S04]  /*29e0*/  SHF.L.U32 R3, R2, 0x1f, RZ ;  /* 0x0000001f02037819 */ /* 0x000fc800000006ff */
[----:B------:R-:W1:Y:S02]  /*29f0*/  SYNCS.PHASECHK.TRANS64.TRYWAIT P0, [UR4], R3 ;  /* 0x00000003ff0075a7 */ /* 0x000e640008001104 */
[----:B-1----:R-:W-:Y:S05]  /*2a00*/  @!P0 BRA `(.L_x_49) ;  /* 0x0000006c00988947 */ /* 0x002fea0003800000 */
.L_x_155:
[----:B------:R-:W-:-:S04]  /*2a10*/  UIADD3 UR5, UPT, UPT, UR5, 0x1, URZ ;  /* 0x0000000105057890 */ /* 0x000fc8000fffe0ff */
[----:B------:R-:W-:-:S04]  /*2a20*/  UISETP.NE.AND UP0, UPT, UR5, 0xb, UPT ;  /* 0x0000000b0500788c */ /* 0x000fc8000bf05270 */
[----:B------:R-:W-:Y:S02]  /*2a30*/  USEL UR7, URZ, 0x1, UP0 ;  /* 0x00000001ff077887 */ /* 0x000fe40008000000 */
[----:B------:R-:W-:-:S04]  /*2a40*/  USEL UR5, UR5, URZ, UP0 ;  /* 0x000000ff05057287 */ /* 0x000fc80008000000 */
[----:B------:R-:W-:Y:S01]  /*2a50*/  ULEA UR4, UR5, UR6, 0x3 ;  /* 0x0000000605047291 */ /* 0x000fe2000f8e18ff */
[----:B------:R-:W-:-:S04]  /*2a60*/  LOP3.LUT R2, R2, UR7, RZ, 0x3c, !PT ;  /* 0x0000000702027c12 */ /* 0x000fc8000f8e3cff */
[----:B-1----:R-:W-:-:S04]  /*2a70*/  SHF.L.U32 R3, R2, 0x1f, RZ ;  /* 0x0000001f02037819 */ /* 0x002fc800000006ff */
[----:B------:R-:W1:Y:S02]  /*2a80*/  SYNCS.PHASECHK.TRANS64.TRYWAIT P0, [UR4], R3 ;  /* 0x00000003ff0075a7 */ /* 0x000e640008001104 */
[----:B-1----:R-:W-:Y:S05]  /*2a90*/  @!P0 BRA `(.L_x_50) ;  /* 0x0000006c008c8947 */ /* 0x002fea0003800000 */
.L_x_157:
        /* <DEDUP_REMOVED lines=9> */
.L_x_159:
        /* <DEDUP_REMOVED lines=9> */
.L_x_161:
        /* <DEDUP_REMOVED lines=9> */
.L_x_163:
        /* <DEDUP_REMOVED lines=9> */
.L_x_165:
        /* <DEDUP_REMOVED lines=9> */
.L_x_167:
        /* <DEDUP_REMOVED lines=9> */
.L_x_169:
        /* <DEDUP_REMOVED lines=9> */
.L_x_171:
[----:B------:R-:W-:-:S04]  /*2e90*/  UIADD3 UR5, UPT, UPT, UR5, 0x1, URZ ;  /* 0x0000000105057890 */ /* 0x000fc8000fffe0ff */
[----:B------:R-:W-:-:S04]  /*2ea0*/  UISETP.NE.AND UP0, UPT, UR5, 0xb, UPT ;  /* 0x0000000b0500788c */ /* 0x000fc8000bf05270 */
[----:B------:R-:W-:Y:S02]  /*2eb0*/  USEL UR4, URZ, 0x1, UP0 ;  /* 0x00000001ff047887 */ /* 0x000fe40008000000 */
[----:B------:R-:W-:-:S04]  /*2ec0*/  USEL UR5, UR5, URZ, UP0 ;  /* 0x000000ff05057287 */ /* 0x000fc80008000000 */
[----:B------:R-:W-:Y:S01]  /*2ed0*/  ULEA UR5, UR5, UR6, 0x3 ;  /* 0x0000000605057291 */ /* 0x000fe2000f8e18ff */
[----:B------:R-:W-:-:S04]  /*2ee0*/  LOP3.LUT R2, R2, UR4, RZ, 0x3c, !PT ;  /* 0x0000000402027c12 */ /* 0x000fc8000f8e3cff */
[----:B------:R-:W-:Y:S01]  /*2ef0*/  SHF.L.U32 R2, R2, 0x1f, RZ ;  /* 0x0000001f02027819 */ /* 0x000fe200000006ff */
[----:B-1--4-:R-:W-:-:S07]  /*2f00*/  IMAD.U32 R0, RZ, RZ, UR5 ;  /* 0x00000005ff007e24 */ /* 0x012fce000f8e00ff */
.L_x_58:
[----:B-1----:R1:W2:Y:S02]  /*2f10*/  SYNCS.PHASECHK.TRANS64.TRYWAIT P0, [R0+URZ], R2 ;  /* 0x00000002000075a7 */ /* 0x0022a400080011ff */
[----:B--2---:R-:W-:Y:S05]  /*2f20*/  @!P0 NANOSLEEP.SYNCS 0x989680 ;  /* 0x009896800000895d */ /* 0x004fea0003900000 */
[----:B------:R-:W2:Y:S02]  /*2f30*/  @!P0 SYNCS.PHASECHK.TRANS64 P0, [R0+URZ], R2 ;  /* 0x00000002000085a7 */ /* 0x000ea400080010ff */
[----:B--2---:R-:W-:Y:S05]  /*2f40*/  @P0 EXIT ;  /* 0x000000000000094d */ /* 0x004fea0003800000 */
[----:B------:R-:W-:Y:S05]  /*2f50*/  BRA `(.L_x_58) ;  /* 0xfffffffc00ec7947 */ /* 0x000fea000383ffff */
.L_x_23:
[----:B------:R-:W-:-:S04]  /*2f60*/  UISETP.NE.AND UP0, UPT, UR45, URZ, UPT ;  /* 0x000000ff2d00728c */ /* 0x000fc8000bf05270 */
[----:B------:R-:W-:-:S09]  /*2f70*/  UISETP.NE.OR UP0, UPT, UR10, 0x1, UP0 ;  /* 0x000000010a00788c */ /* 0x000fd20008705670 */
[----:B------:R-:W-:Y:S05]  /*2f80*/  BRA.U UP0, `(.L_x_59) ;  /* 0x0000000500487547 */ /* 0x000fea000b800000 */
[----:B------:R-:W-:Y:S01]  /*2f90*/  ISETP.GE.U32.AND P2, PT, R2, 0x2, PT ;  /* 0x000000020200780c */ /* 0x000fe20003f46070 */
[----:B------:R-:W-:Y:S01]  /*2fa0*/  IMAD.MOV.U32 R12, RZ, RZ, 0x1 ;  /* 0x00000001ff0c7424 */ /* 0x000fe200078e00ff */
[----:B------:R-:W-:Y:S02]  /*2fb0*/  CS2R R10, SRZ ;  /* 0x00000000000a7805 */ /* 0x000fe4000001ff00 */
[----:B------:R-:W-:Y:S01]  /*2fc0*/  CS2R R8, SRZ ;  /* 0x0000000000087805 */ /* 0x000fe2000001ff00 */
[----:B------:R-:W-:Y:S01]  /*2fd0*/  UMOV UR4, 0x400 ;  /* 0x0000040000047882 */ /* 0x000fe20000000000 */
[----:B------:R-:W-:Y:S01]  /*2fe0*/  UMOV UR6, URZ ;  /* 0x000000ff00067c82 */ /* 0x000fe20008000000 */
[----:B------:R-:W-:-:S12]  /*2ff0*/  ULEA UR45, UR45, UR4, 0x18 ;  /* 0x000000042d2d7291 */ /* 0x000fd8000f8ec0ff */
.L_x_63:
[----:B------:R-:W-:Y:S02]  /*3000*/  LEA R0, R8, UR45, 0x3 ;  /* 0x0000002d08007c11 */ /* 0x000fe4000f8e18ff */
[----:B------:R-:W-:-:S03]  /*3010*/  SHF.L.U32 R4, R9, 0x1f, RZ ;  /* 0x0000001f09047819 */ /* 0x000fc600000006ff */
[----:B------:R-:W-:Y:S01]  /*3020*/  VIADD R5, R0, 0x150 ;  /* 0x0000015000057836 */ /* 0x000fe20000000000 */
[----:B------:R-:W1:Y:S02]  /*3030*/  SYNCS.PHASECHK.TRANS64.TRYWAIT P0, [R0+URZ+0x140], R4 ;  /* 0x00014004000075a7 */ /* 0x000e6400080011ff */
[----:B-1----:R-:W-:Y:S05]  /*3040*/  @!P0 BRA `(.L_x_60) ;  /* 0x0000006800e08947 */ /* 0x002fea0003800000 */
.L_x_172:
[----:B------:R-:W-:Y:S01]  /*3050*/  ULEA UR5, UR6, UR45, 0x3 ;  /* 0x0000002d06057291 */ /* 0x000fe2000f8e18ff */
[----:B-1----:R-:W-:Y:S01]  /*3060*/  PRMT R0, RZ, 0x654, R5 ;  /* 0x00000654ff007816 */ /* 0x002fe20000000005 */
[----:B------:R-:W-:Y:S01]  /*3070*/  @!P2 IMAD.MOV.U32 R4, RZ, RZ, 0x10 ;  /* 0x00000010ff04a424 */ /* 0x000fe200078e00ff */
[----:B------:R-:W-:Y:S01]  /*3080*/  SHF.L.U32 R5, R12, 0x1f, RZ ;  /* 0x0000001f0c057819 */ /* 0x000fe200000006ff */
[----:B------:R-:W-:Y:S01]  /*3090*/  UIADD3 UR4, UPT, UPT, UR5, 0x100, URZ ;  /* 0x0000010005047890 */ /* 0x000fe2000fffe0ff */
[----:B------:R1:W-:Y:S05]  /*30a0*/  SYNCS.ARRIVE.TRANS64.RED.A1T0 RZ, [R0+URZ], RZ ;  /* 0x000000ff00ff79a7 */ /* 0x0003ea00081004ff */
[----:B------:R-:W-:Y:S01]  /*30b0*/  IMAD.U32 R6, RZ, RZ, UR4 ;  /* 0x00000004ff067e24 */ /* 0x000fe2000f8e00ff */
[----:B------:R-:W3:Y:S04]  /*30c0*/  SYNCS.PHASECHK.TRANS64.TRYWAIT P0, [UR5+0x110], R5 ;  /* 0x00011005ff0075a7 */ /* 0x000ee80008001105 */
[----:B------:R-:W-:Y:S01]  /*30d0*/  PRMT R6, R2, 0x654, R6 ;  /* 0x0000065402067816 */ /* 0x000fe20000000006 */
[----:B-1-3--:R-:W-:Y:S06]  /*30e0*/  @!P0 BRA `(.L_x_61) ;  /* 0x0000006800cc8947 */ /* 0x00afec0003800000 */
.L_x_174:
[----:B------:R-:W-:Y:S01]  /*30f0*/  ULEA UR4, UR6, UR45, 0x4 ;  /* 0x0000002d06047291 */ /* 0x000fe2000f8e20ff */
[----:B------:R-:W-:Y:S01]  /*3100*/  SEL R3, R6, R3, !P2 ;  /* 0x0000000306037207 */ /* 0x000fe20005000000 */
[----:B------:R-:W-:Y:S01]  /*3110*/  UIADD3 UR5, UPT, UPT, UR5, 0x100, URZ ;  /* 0x0000010005057890 */ /* 0x000fe2000fffe0ff */
[----:B-1----:R-:W-:Y:S01]  /*3120*/  LEA R0, R11, UR45, 0x3 ;  /* 0x0000002d0b007c11 */ /* 0x002fe2000f8e18ff */
[----:B------:R-:W-:Y:S01]  /*3130*/  UIADD3 UR4, UPT, UPT, UR4, 0x170, URZ ;  /* 0x0000017004047890 */ /* 0x000fe2000fffe0ff */
[----:B------:R1:W-:Y:S01]  /*3140*/  @!P2 SYNCS.ARRIVE.TRANS64.RED RZ, [R3+URZ], R4 ;  /* 0x0000000403ffa9a7 */ /* 0x0003e200080004ff */
[----:B------:R-:W-:Y:S01]  /*3150*/  UIADD3 UR6, UPT, UPT, UR6, 0x1, URZ ;  /* 0x0000000106067890 */ /* 0x000fe2000fffe0ff */
[----:B------:R-:W-:-:S03]  /*3160*/  VIADD R8, R8, 0x1 ;  /* 0x0000000108087836 */ /* 0x000fc60000000000 */
[----:B------:R-:W-:Y:S02]  /*3170*/  UISETP.NE.AND UP0, UPT, UR6, 0x2, UPT ;  /* 0x000000020600788c */ /* 0x000fe4000bf05270 */
[----:B------:R-:W-:Y:S01]  /*3180*/  ISETP.NE.AND P0, PT, R8, 0x2, PT ;  /* 0x000000020800780c */ /* 0x000fe20003f05270 */
[----:B------:R-:W-:Y:S06]  /*3190*/  UGETNEXTWORKID.BROADCAST [UR4], [UR5] ;  /* 0x00000000040073ca */ /* 0x000fec0008000100 */
[----:B------:R-:W-:Y:S02]  /*31a0*/  USEL UR4, URZ, 0x1, UP0 ;  /* 0x00000001ff047887 */ /* 0x000fe40008000000 */
[----:B------:R-:W-:-:S04]  /*31b0*/  USEL UR6, UR6, URZ, UP0 ;  /* 0x000000ff06067287 */ /* 0x000fc80008000000 */
[----:B------:R-:W-:Y:S02]  /*31c0*/  LOP3.LUT R12, R12, UR4, RZ, 0x3c, !PT ;  /* 0x000000040c0c7c12 */ /* 0x000fe4000f8e3cff */
[----:B-1----:R-:W-:-:S04]  /*31d0*/  SHF.L.U32 R4, R10, 0x1f, RZ ;  /* 0x0000001f0a047819 */ /* 0x002fc800000006ff */
[----:B------:R-:W1:Y:S02]  /*31e0*/  SYNCS.PHASECHK.TRANS64.TRYWAIT P1, [R0+URZ+0x100], R4 ;  /* 0x00010004000075a7 */ /* 0x000e6400080211ff */
[----:B-1----:R-:W-:Y:S05]  /*31f0*/  @!P1 BRA `(.L_x_62) ;  /* 0x0000006800a09947 */ /* 0x002fea0003800000 */
.L_x_175:
[C---:B-1----:R-:W-:Y:S01]  /*3200*/  LEA R4, R11.reuse, UR45, 0x4 ;  /* 0x0000002d0b047c11 */ /* 0x042fe2000f8e20ff */
[----:B------:R-:W-:Y:S01]  /*3210*/  VIADD R0, R0, 0x110 ;  /* 0x0000011000007836 */ /* 0x000fe20000000000 */
[----:B------:R-:W-:Y:S01]  /*3220*/  SEL R8, R8, RZ, P0 ;  /* 0x000000ff08087207 */ /* 0x000fe20000000000 */
[----:B------:R-:W-:-:S03]  /*3230*/  VIADD R11, R11, 0x1 ;  /* 0x000000010b0b7836 */ /* 0x000fc60000000000 */
[----:B------:R-:W1:Y:S01]  /*3240*/  LDS.128 R4, [R4+0x170] ;  /* 0x0001700004047984 */ /* 0x000e620000000c00 */
[----:B------:R-:W-:Y:S02]  /*3250*/  PRMT R0, RZ, 0x654, R0 ;  /* 0x00000654ff007816 */ /* 0x000fe40000000000 */
[C---:B------:R-:W-:Y:S01]  /*3260*/  ISETP.NE.AND P1, PT, R11.reuse, 0x2, PT ;  /* 0x000000020b00780c */ /* 0x040fe20003f25270 */
[----:B------:R-:W-:Y:S01]  /*3270*/  @!PT LDS RZ, [RZ] ;  /* 0x00000000fffff984 */ /* 0x000fe20000000800 */
[----:B------:R-:W-:Y:S01]  /*3280*/  @!PT LDS RZ, [RZ] ;  /* 0x00000000fffff984 */ /* 0x000fe20000000800 */
[----:B------:R-:W-:Y:S01]  /*3290*/  @!PT LDS RZ, [RZ] ;  /* 0x00000000fffff984 */ /* 0x000fe20000000800 */
[----:B------:R-:W-:Y:S01]  /*32a0*/  @!PT LDS RZ, [RZ] ;  /* 0x00000000fffff984 */ /* 0x000fe20000000800 */
[----:B------:R3:W-:Y:S06]  /*32b0*/  MEMBAR.ALL.CTA ;  /* 0x0000000000007992 */ /* 0x0007ec0000008000 */
[----:B---3--:R-:W3:Y:S01]  /*32c0*/  FENCE.VIEW.ASYNC.S ;  /* 0x00000000000073c6 */ /* 0x008ee20000000000 */
[----:B------:R-:W-:Y:S01]  /*32d0*/  SEL R11, R11, RZ, P1 ;  /* 0x000000ff0b0b7207 */ /* 0x000fe20000800000 */
[----:B---3--:R3:W-:Y:S01]  /*32e0*/  SYNCS.ARRIVE.TRANS64.RED.A1T0 RZ, [R0+URZ], RZ ;  /* 0x000000ff00ff79a7 */ /* 0x0087e200081004ff */
[----:B-1----:R-:W-:-:S02]  /*32f0*/  LOP3.LUT P3, RZ, R6, 0x1, RZ, 0xc0, !PT ;  /* 0x0000000106ff7812 */ /* 0x002fc4000786c0ff */
[----:B------:R-:W-:-:S04]  /*3300*/  SEL R4, RZ, 0x1, P1 ;  /* 0x00000001ff047807 */ /* 0x000fc80000800000 */
[----:B------:R-:W-:Y:S02]  /*3310*/  LOP3.LUT R10, R10, R4, RZ, 0x3c, !PT ;  /* 0x000000040a0a7212 */ /* 0x000fe400078e3cff */
[----:B---3--:R-:W-:-:S04]  /*3320*/  SEL R0, RZ, 0x1, P0 ;  /* 0x00000001ff007807 */ /* 0x008fc80000000000 */
[----:B------:R-:W-:Y:S01]  /*3330*/  LOP3.LUT R9, R9, R0, RZ, 0x3c, !PT ;  /* 0x0000000009097212 */ /* 0x000fe200078e3cff */
[----:B------:R-:W-:Y:S06]  /*3340*/  @P3 BRA `(.L_x_63) ;  /* 0xfffffffc002c3947 */ /* 0x000fec000383ffff */
[----:B------:R-:W-:Y:S01]  /*3350*/  ULEA UR5, UR6, UR45, 0x3 ;  /* 0x0000002d06057291 */ /* 0x000fe2000f8e18ff */
[----:B------:R-:W-:-:S08]  /*3360*/  SHF.L.U32 R2, R12, 0x1f, RZ ;  /* 0x0000001f0c027819 */ /* 0x000fd000000006ff */
[----:B------:R-:W1:Y:S02]  /*3370*/  SYNCS.PHASECHK.TRANS64 P0, [UR5+0x110], R2 ;  /* 0x00011002ff0075a7 */ /* 0x000e640008001005 */
[----:B-1----:R-:W-:Y:S05]  /*3380*/  @P0 BRA `(.L_x_64) ;  /* 0x0000000000080947 */ /* 0x002fea0003800000 */
[----:B------:R-:W1:Y:S02]  /*3390*/  SYNCS.PHASECHK.TRANS64.TRYWAIT P0, [UR5+0x110], R2 ;  /* 0x00011002ff0075a7 */ /* 0x000e640008001105 */
[----:B-1----:R-:W-:Y:S05]  /*33a0*/  @!P0 BRA `(.L_x_65) ;  /* 0x0000006800488947 */ /* 0x002fea0003800000 */
.L_x_64:
[----:B------:R-:W-:-:S04]  /*33b0*/  UIADD3 UR4, UPT, UPT, UR6, 0x1, URZ ;  /* 0x0000000106047890 */ /* 0x000fc8000fffe0ff */
[----:B------:R-:W-:-:S04]  /*33c0*/  UISETP.NE.AND UP0, UPT, UR4, 0x2, UPT ;  /* 0x000000020400788c */ /* 0x000fc8000bf05270 */
[----:B------:R-:W-:Y:S02]  /*33d0*/  USEL UR7, URZ, 0x1, UP0 ;  /* 0x00000001ff077887 */ /* 0x000fe40008000000 */
[----:B------:R-:W-:-:S04]  /*33e0*/  USEL UR4, UR4, URZ, UP0 ;  /* 0x000000ff04047287 */ /* 0x000fc80008000000 */
[----:B------:R-:W-:Y:S01]  /*33f0*/  ULEA UR4, UR4, UR45, 0x3 ;  /* 0x0000002d04047291 */ /* 0x000fe2000f8e18ff */
[----:B-1----:R-:W-:-:S04]  /*3400*/  LOP3.LUT R2, R12, UR7, RZ, 0x3c, !PT ;  /* 0x000000070c027c12 */ /* 0x002fc8000f8e3cff */
[----:B------:R-:W-:-:S04]  /*3410*/  SHF.L.U32 R0, R2, 0x1f, RZ ;  /* 0x0000001f02007819 */ /* 0x000fc800000006ff */
[----:B------:R-:W1:Y:S02]  /*3420*/  SYNCS.PHASECHK.TRANS64 P0, [UR4+0x110], R0 ;  /* 0x00011000ff0075a7 */ /* 0x000e640008001004 */
[----:B-1----:R-:W-:Y:S05]  /*3430*/  @P0 EXIT ;  /* 0x000000000000094d */ /* 0x002fea0003800000 */
[----:B------:R-:W-:Y:S02]  /*3440*/  SHF.L.U32 R2, R2, 0x1f, RZ ;  /* 0x0000001f02027819 */ /* 0x000fe400000006ff */
[----:B------:R-:W-:-:S07]  /*3450*/  MOV R0, UR4 ;  /* 0x0000000400007c02 */ /* 0x000fce0008000f00 */
.L_x_66:
[----:B-1----:R1:W3:Y:S02]  /*3460*/  SYNCS.PHASECHK.TRANS64.TRYWAIT P0, [R0+URZ+0x110], R2 ;  /* 0x00011002000075a7 */ /* 0x0022e400080011ff */
[----:B---3--:R-:W-:Y:S05]  /*3470*/  @!P0 NANOSLEEP.SYNCS 0x989680 ;  /* 0x009896800000895d */ /* 0x008fea0003900000 */
[----:B------:R-:W3:Y:S02]  /*3480*/  @!P0 SYNCS.PHASECHK.TRANS64 P0, [R0+URZ+0x110], R2 ;  /* 0x00011002000085a7 */ /* 0x000ee400080010ff */
[----:B---3--:R-:W-:Y:S05]  /*3490*/  @P0 EXIT ;  /* 0x000000000000094d */ /* 0x008fea0003800000 */
[----:B------:R-:W-:Y:S05]  /*34a0*/  BRA `(.L_x_66) ;  /* 0xfffffffc00ec7947 */ /* 0x000fea000383ffff */
.L_x_59:
[----:B------:R-:W-:Y:S05]  /*34b0*/  BRA.U UP4, `(.L_x_67) ;  /* 0x0000000d04b87547 */ /* 0x000fea000b800000 */
[----:B------:R-:W-:Y:S01]  /*34c0*/  UMOV UR4, 0x40 ;  /* 0x0000004000047882 */ /* 0x000fe20000000000 */
[----:B------:R-:W-:Y:S01]  /*34d0*/  NOP ;  /* 0x0000000000007918 */ /* 0x000fe20000000000 */
[----:B------:R-:W-:Y:S01]  /*34e0*/  ULEA UR4, UR45, UR4, 0x18 ;  /* 0x000000042d047291 */ /* 0x000fe2000f8ec0ff */
[----:B------:R-:W-:Y:S02]  /*34f0*/  UMOV UR5, 0x400 ;  /* 0x0000040000057882 */ /* 0x000fe40000000000 */
[----:B------:R-:W-:-:S06]  /*3500*/  ULEA UR45, UR45, UR5, 0x18 ;  /* 0x000000052d2d7291 */ /* 0x000fcc000f8ec0ff */
[----:B------:R-:W1:Y:S02]  /*3510*/  LDS.U8 R2, [UR4+0x1c] ;  /* 0x00001c04ff027984 */ /* 0x000e640008000000 */
[----:B-1----:R-:W-:-:S13]  /*3520*/  ISETP.NE.AND P0, PT, R2, RZ, PT ;  /* 0x000000ff0200720c */ /* 0x002fda0003f05270 */
[----:B------:R-:W-:Y:S05]  /*3530*/  @P0 BRA `(.L_x_68) ;  /* 0x0000000000580947 */ /* 0x000fea0003800000 */
[----:B------:R-:W-:-:S13]  /*3540*/  ELECT P0, URZ, PT ;  /* 0x0000000000ff782f */ /* 0x000fda0003800000 */
[----:B------:R-:W-:Y:S05]  /*3550*/  @!P0 BRA `(.L_x_69) ;  /* 0x0000000000608947 */ /* 0x000fea0003800000 */
[----:B------:R-:W-:Y:S01]  /*3560*/  UMOV UR5, 0x10 ;  /* 0x0000001000057882 */ /* 0x000fe20000000000 */
[----:B------:R-:W-:Y:S01]  /*3570*/  HFMA2 R2, -RZ, RZ, 0, 5.9604644775390625e-08 ;  /* 0x00000001ff027431 */ /* 0x000fe200000001ff */
[----:B------:R-:W-:-:S03]  /*3580*/  MOV R3, 0xffff ;  /* 0x0000ffff00037802 */ /* 0x000fc60000000f00 */
[----:B------:R-:W-:Y:S04]  /*3590*/  DEPBAR.LE SB1, 0x36 ;  /* 0x00009d800000791a */ /* 0x000fe80000000000 */
[----:B------:R-:W1:Y:S02]  /*35a0*/  UTCATOMSWS.FIND_AND_SET.ALIGN UP0, UR5, UR5 ;  /* 0x00000005000575e3 */ /* 0x000e640008000800 */
[----:B-1----:R-:W-:Y:S01]  /*35b0*/  MOV R4, UR5 ;  /* 0x0000000500047c02 */ /* 0x002fe20008000f00 */
[----:B------:R-:W-:Y:S06]  /*35c0*/  BRA.U UP0, `(.L_x_70) ;  /* 0x0000000100187547 */ /* 0x000fec000b800000 */
.L_x_71:
[----:B------:R-:W-:Y:S05]  /*35d0*/  NANOSLEEP 0x64 ;  /* 0x000000640000795d */ /* 0x000fea0003800000 */
[----:B------:R-:W-:-:S05]  /*35e0*/  UMOV UR5, 0x10 ;  /* 0x0000001000057882 */ /* 0x000fca0000000000 */
[----:B------:R-:W-:Y:S04]  /*35f0*/  DEPBAR.LE SB1, 0x36 ;  /* 0x00009d800000791a */ /* 0x000fe80000000000 */
[----:B------:R-:W1:Y:S02]  /*3600*/  UTCATOMSWS.FIND_AND_SET.ALIGN UP0, UR5, UR5 ;  /* 0x00000005000575e3 */ /* 0x000e640008000800 */
[----:B-1----:R-:W-:Y:S01]  /*3610*/  MOV R4, UR5 ;  /* 0x0000000500047c02 */ /* 0x002fe20008000f00 */
[----:B------:R-:W-:Y:S05]  /*3620*/  BRA.U !UP0, `(.L_x_71) ;  /* 0xfffffffd08e87547 */ /* 0x000fea000b83ffff */
.L_x_70:
[-C--:B------:R-:W-:Y:S02]  /*3630*/  SHF.L.U32 R3, R3, R4.reuse, RZ ;  /* 0x0000000403037219 */ /* 0x080fe400000006ff */
[----:B------:R-:W-:Y:S01]  /*3640*/  SHF.L.U32 R2, R2, R4, RZ ;  /* 0x0000000402027219 */ /* 0x000fe200000006ff */
[----:B------:R-:W-:Y:S02]  /*3650*/  IMAD.SHL.U32 R4, R4, 0x20, RZ ;  /* 0x0000002004047824 */ /* 0x000fe400078e00ff */
[----:B------:R1:W-:Y:S04]  /*3660*/  ATOMS.OR RZ, [UR4+0x14], R3 ;  /* 0x00001403ffff798c */ /* 0x0003e8000b000004 */
[----:B------:R1:W-:Y:S04]  /*3670*/  ATOMS.OR RZ, [UR4+0x18], R2 ;  /* 0x00001802ffff798c */ /* 0x0003e8000b000004 */
[----:B------:R1:W-:Y:S01]  /*3680*/  STS [UR45+0x190], R4 ;  /* 0x00019004ff007988 */ /* 0x0003e2000800082d */
[----:B------:R-:W-:Y:S05]  /*3690*/  BRA `(.L_x_69) ;  /* 0x0000000000107947 */ /* 0x000fea0003800000 */
.L_x_68:
[----:B------:R-:W-:-:S05]  /*36a0*/  MOV R2, 0xffffffff ;  /* 0xffffffff00027802 */ /* 0x000fca0000000f00 */
[----:B------:R1:W-:Y:S02]  /*36b0*/  STS [UR45+0x190], R2 ;  /* 0x00019002ff007988 */ /* 0x0003e4000800082d */
[----:B-1----:R-:W-:Y:S02]  /*36c0*/  MOV R2, 0x36e0 ;  /* 0x000036e000027802 */ /* 0x002fe40000000f00 */
[----:B--2--5:R-:W-:Y:S05]  /*36d0*/  CALL.REL.NOINC `($__internal_1_$__cuda_sm10x_tcgen05_guardrail_trap_phase_invalid_during_alloc) ;  /* 0x0000006c00647944 */ /* 0x024fea0003c00000 */
.L_x_69:
[----:B------:R-:W-:Y:S05]  /*36e0*/  WARPSYNC.ALL ;  /* 0x0000000000007948 */ /* 0x000fea0003800000 */
[----:B------:R-:W3:Y:S01]  /*36f0*/  S2UR UR9, SR_CgaCtaId ;  /* 0x00000000000979c3 */ /* 0x000ee20000008800 */
[----:B------:R-:W-:Y:S01]  /*3700*/  UMOV UR4, 0x400 ;  /* 0x0000040000047882 */ /* 0x000fe20000000000 */
[----:B------:R-:W-:-:S06]  /*3710*/  NOP ;  /* 0x0000000000007918 */ /* 0x000fcc0000000000 */
[----:B------:R-:W-:Y:S06]  /*3720*/  BAR.ARV 0x6, 0xa0 ;  /* 0x0182800000007b1d */ /* 0x000fec0000002000 */
[----:B------:R-:W4:Y:S01]  /*3730*/  LDCU UR10, c[0x0][0x38c] ;  /* 0x00007180ff0a77ac */ /* 0x000f220008000800 */
[----:B------:R-:W-:Y:S01]  /*3740*/  LOP3.LUT R0, R0, 0xffff, RZ, 0xc0, !PT ;  /* 0x0000ffff00007812 */ /* 0x000fe200078ec0ff */
[----:B------:R-:W-:Y:S01]  /*3750*/  IMAD.MOV.U32 R11, RZ, RZ, 0x1 ;  /* 0x00000001ff0b7424 */ /* 0x000fe200078e00ff */
[----:B------:R-:W-:Y:S01]  /*3760*/  CS2R R8, SRZ ;  /* 0x0000000000087805 */ /* 0x000fe2000001ff00 */
[----:B------:R-:W-:Y:S01]  /*3770*/  IMAD.MOV.U32 R10, RZ, RZ, RZ ;  /* 0x000000ffff0a7224 */ /* 0x000fe200078e00ff */
[----:B------:R-:W-:Y:S01]  /*3780*/  R2UR UR13, R0 ;  /* 0x00000000000d72ca */ /* 0x000fe200000e0000 */
[----:B------:R-:W-:Y:S01]  /*3790*/  UMOV UR24, URZ ;  /* 0x000000ff00187c82 */ /* 0x000fe20008000000 */
[----:B------:R-:W-:Y:S01]  /*37a0*/  UMOV UR23, URZ ;  /* 0x000000ff00177c82 */ /* 0x000fe20008000000 */
[----:B---3--:R-:W-:Y:S01]  /*37b0*/  ULEA UR9, UR9, UR4, 0x18 ;  /* 0x0000000409097291 */ /* 0x008fe2000f8ec0ff */
[----:B------:R-:W3:Y:S03]  /*37c0*/  LDCU UR4, c[0x0][0x38c] ;  /* 0x00007180ff0477ac */ /* 0x000ee60008000800 */
[----:B------:R-:W-:-:S02]  /*37d0*/  UIADD3 UR15, UPT, UPT, UR9, 0x8400, URZ ;  /* 0x00008400090f7890 */ /* 0x000fc4000fffe0ff */
[----:B------:R-:W-:-:S03]  /*37e0*/  UIADD3 UR16, UPT, UPT, UR9, 0x1e400, URZ ;  /* 0x0001e40009107890 */ /* 0x000fc6000fffe0ff */
[----:B-1----:R-:W1:Y:S01]  /*37f0*/  LDS R2, [UR9+0x190] ;  /* 0x00019009ff027984 */ /* 0x002e620008000800 */
[----:B------:R-:W-:Y:S02]  /*3800*/  UIADD3 UR17, UPT, UPT, UR9, 0x34400, URZ ;  /* 0x0003440009117890 */ /* 0x000fe4000fffe0ff */
[----:B------:R-:W-:Y:S02]  /*3810*/  UIADD3 UR18, UPT, UPT, UR9, 0x35a00, URZ ;  /* 0x00035a0009127890 */ /* 0x000fe4000fffe0ff */
[----:B------:R-:W-:Y:S02]  /*3820*/  USHF.R.U32.HI UR15, URZ, 0x4, UR15 ;  /* 0x00000004ff0f7899 */ /* 0x000fe4000801160f */
[----:B------:R-:W-:Y:S02]  /*3830*/  USHF.R.U32.HI UR16, URZ, 0x4, UR16 ;  /* 0x00000004ff107899 */ /* 0x000fe40008011610 */
[----:B------:R-:W-:Y:S02]  /*3840*/  USHF.R.U32.HI UR17, URZ, 0x4, UR17 ;  /* 0x00000004ff117899 */ /* 0x000fe40008011611 */
[----:B---3--:R-:W-:-:S02]  /*3850*/  UIADD3 UR4, UPT, UPT, UR4, 0x7f, URZ ;  /* 0x0000007f04047890 */ /* 0x008fc4000fffe0ff */
[----:B------:R-:W-:Y:S02]  /*3860*/  USHF.R.U32.HI UR18, URZ, 0x4, UR18 ;  /* 0x00000004ff127899 */ /* 0x000fe40008011612 */
[----:B------:R-:W-:Y:S02]  /*3870*/  USHF.R.S32.HI UR8, URZ, 0x1f, UR4 ;  /* 0x0000001fff087899 */ /* 0x000fe40008011404 */
[----:B------:R-:W-:Y:S02]  /*3880*/  ULOP3.LUT UR15, UR15, 0x3fff, URZ, 0xc0, !UPT ;  /* 0x00003fff0f0f7892 */ /* 0x000fe4000f8ec0ff */
[----:B------:R-:W-:Y:S02]  /*3890*/  ULEA.HI UR8, UR8, UR4, URZ, 0x7 ;  /* 0x0000000408087291 */ /* 0x000fe4000f8f38ff */
[----:B------:R-:W-:Y:S02]  /*38a0*/  ULOP3.LUT UR16, UR16, 0x3fff, URZ, 0xc0, !UPT ;  /* 0x00003fff10107892 */ /* 0x000fe4000f8ec0ff */
[----:B------:R-:W-:-:S02]  /*38b0*/  USHF.R.S32.HI UR8, URZ, 0x7, UR8 ;  /* 0x00000007ff087899 */ /* 0x000fc40008011408 */
[----:B------:R-:W-:Y:S02]  /*38c0*/  ULOP3.LUT UR17, UR17, 0x3fff, URZ, 0xc0, !UPT ;  /* 0x00003fff11117892 */ /* 0x000fe4000f8ec0ff */
[----:B------:R-:W-:Y:S02]  /*38d0*/  UISETP.LT.AND UP0, UPT, UR8, 0x1, UPT ;  /* 0x000000010800788c */ /* 0x000fe4000bf01270 */
[----:B------:R-:W-:Y:S02]  /*38e0*/  ULOP3.LUT UR18, UR18, 0x3fff, URZ, 0xc0, !UPT ;  /* 0x00003fff12127892 */ /* 0x000fe4000f8ec0ff */
[----:B------:R-:W-:Y:S02]  /*38f0*/  USEL UR14, UR8, 0x1, !UP0 ;  /* 0x00000001080e7887 */ /* 0x000fe4000c000000 */
[----:B------:R-:W-:Y:S02]  /*3900*/  ULOP3.LUT UR15, UR15, 0x10000, URZ, 0xfc, !UPT ;  /* 0x000100000f0f7892 */ /* 0x000fe4000f8efcff */
[----:B------:R-:W-:-:S02]  /*3910*/  ULOP3.LUT UR16, UR16, 0x10000, URZ, 0xfc, !UPT ;  /* 0x0001000010107892 */ /* 0x000fc4000f8efcff */
[----:B------:R-:W-:Y:S02]  /*3920*/  ULOP3.LUT UR17, UR17, 0x10000, URZ, 0xfc, !UPT ;  /* 0x0001000011117892 */ /* 0x000fe4000f8efcff */
[----:B------:R-:W-:Y:S01]  /*3930*/  ULOP3.LUT UR18, UR18, 0x10000, URZ, 0xfc, !UPT ;  /* 0x0001000012127892 */ /* 0x000fe2000f8efcff */
[----:B-1----:R-:W-:Y:S01]  /*3940*/  R2UR UR25, R2 ;  /* 0x00000000021972ca */ /* 0x002fe200000e0000 */
[----:B------:R-:W-:Y:S02]  /*3950*/  UIADD3 UR14, UPT, UPT, -UR14, URZ, URZ ;  /* 0x000000ff0e0e7290 */ /* 0x000fe4000fffe1ff */
[----:B----4-:R-:W-:-:S10]  /*3960*/  UISETP.GE.AND UP3, UPT, UR10, 0x1, UPT ;  /* 0x000000010a00788c */ /* 0x010fd4000bf66270 */
[----:B------:R-:W-:Y:S02]  /*3970*/  UIADD3 UR7, UPT, UPT, UR25, 0x104, URZ ;  /* 0x0000010419077890 */ /* 0x000fe4000fffe0ff */
[----:B------:R-:W-:Y:S02]  /*3980*/  UIADD3 UR5, UPT, UPT, UR25, -0x7ffffefc, URZ ;  /* 0x8000010419057890 */ /* 0x000fe4000fffe0ff */
[----:B------:R-:W-:Y:S02]  /*3990*/  UIADD3 UR6, UPT, UPT, UR25, 0x100, URZ ;  /* 0x0000010019067890 */ /* 0x000fe4000fffe0ff */
[----:B------:R-:W-:Y:S02]  /*39a0*/  UIADD3 UR4, UPT, UPT, UR25, -0x7fffff00, URZ ;  /* 0x8000010019047890 */ /* 0x000fe4000fffe0ff */
[----:B------:R-:W-:Y:S02]  /*39b0*/  USHF.R.U32.HI UR28, URZ, 0x1a, UR7 ;  /* 0x0000001aff1c7899 */ /* 0x000fe40008011607 */
[----:B------:R-:W-:-:S02]  /*39c0*/  USHF.R.U32.HI UR26, URZ, 0x1a, UR5 ;  /* 0x0000001aff1a7899 */ /* 0x000fc40008011605 */
[----:B------:R-:W-:Y:S02]  /*39d0*/  USHF.R.U32.HI UR29, URZ, 0x11, UR6 ;  /* 0x00000011ff1d7899 */ /* 0x000fe40008011606 */
[----:B------:R-:W-:Y:S02]  /*39e0*/  USHF.R.U32.HI UR27, URZ, 0x11, UR4 ;  /* 0x00000011ff1b7899 */ /* 0x000fe40008011604 */
[----:B------:R-:W-:Y:S02]  /*39f0*/  ULOP3.LUT UR28, UR28, 0x30, URZ, 0xc0, !UPT ;  /* 0x000000301c1c7892 */ /* 0x000fe4000f8ec0ff */
[----:B------:R-:W-:Y:S02]  /*3a00*/  ULOP3.LUT UR26, UR26, 0x30, URZ, 0xc0, !UPT ;  /* 0x000000301a1a7892 */ /* 0x000fe4000f8ec0ff */
[----:B------:R-:W-:Y:S02]  /*3a10*/  ULOP3.LUT UR29, UR29, 0x6000, URZ, 0xc0, !UPT ;  /* 0x000060001d1d7892 */ /* 0x000fe4000f8ec0ff */
[----:B------:R-:W-:-:S02]  /*3a20*/  ULOP3.LUT UR27, UR27, 0x6000, URZ, 0xc0, !UPT ;  /* 0x000060001b1b7892 */ /* 0x000fc4000f8ec0ff */
[----:B------:R-:W-:Y:S02]  /*3a30*/  ULOP3.LUT UR28, UR28, 0x480, URZ, 0xfc, !UPT ;  /* 0x000004801c1c7892 */ /* 0x000fe4000f8efcff */
[----:B------:R-:W-:Y:S02]  /*3a40*/  ULOP3.LUT UR26, UR26, 0x480, URZ, 0xfc, !UPT ;  /* 0x000004801a1a7892 */ /* 0x000fe4000f8efcff */
[----:B------:R-:W-:Y:S02]  /*3a50*/  ULOP3.LUT UR29, UR29, 0x8a0, URZ, 0xfc, !UPT ;  /* 0x000008a01d1d7892 */ /* 0x000fe4000f8efcff */
[----:B------:R-:W-:Y:S02]  /*3a60*/  ULOP3.LUT UR27, UR27, 0x8a0, URZ, 0xfc, !UPT ;  /* 0x000008a01b1b7892 */ /* 0x000fe4000f8efcff */
[----:B------:R-:W-:Y:S02]  /*3a70*/  UPRMT UR29, UR28, 0x5410, UR29 ;  /* 0x000054101c1d7896 */ /* 0x000fe4000800001d */
[----:B------:R-:W-:Y:S01]  /*3a80*/  UPRMT UR27, UR26, 0x5410, UR27 ;  /* 0x000054101a1b7896 */ /* 0x000fe2000800001b */
[----:B------:R-:W-:-:S02]  /*3a90*/  UMOV UR28, URZ ;  /* 0x000000ff001c7c82 */ /* 0x000fc40008000000 */
[----:B------:R-:W-:-:S09]  /*3aa0*/  UMOV UR26, URZ ;  /* 0x000000ff001a7c82 */ /* 0x000fd20008000000 */
.L_x_78:
[----:B------:R-:W-:Y:S02]  /*3ab0*/  LEA R0, R10, UR9, 0x3 ;  /* 0x000000090a007c11 */ /* 0x000fe4000f8e18ff */
[----:B------:R-:W-:Y:S02]  /*3ac0*/  SHF.L.U32 R2, R9, 0x1f, RZ ;  /* 0x0000001f09027819 */ /* 0x000fe400000006ff */
[----:B------:R-:W-:Y:S01]  /*3ad0*/  PLOP3.LUT P0, PT, PT, PT, UP3, 0x80, 0x8 ;  /* 0x000000000008781c */ /* 0x000fe20003f0f038 */
[----:B------:R-:W-:Y:S01]  /*3ae0*/  VIADD R3, R0, 0x110 ;  /* 0x0000011000037836 */ /* 0x000fe20000000000 */
[----:B-1----:R-:W1:Y:S02]  /*3af0*/  SYNCS.PHASECHK.TRANS64.TRYWAIT P1, [R0+URZ+0x100], R2 ;  /* 0x00010002000075a7 */ /* 0x002e6400080211ff */
[----:B-1--4-:R-:W-:Y:S09]  /*3b00*/  @!P1 BRA `(.L_x_72) ;  /* 0x0000006000889947 */ /* 0x012ff20003800000 */
.L_x_177:
[----:B------:R-:W-:Y:S01]  /*3b10*/  LEA R4, R10, UR9, 0x4 ;  /* 0x000000090a047c11 */ /* 0x000fe2000f8e20ff */
[----:B------:R-:W-:Y:S01]  /*3b20*/  @UP3 ULEA UR10, UR23, UR9, 0x3 ;  /* 0x00000009170a3291 */ /* 0x000fe2000f8e18ff */
[----:B------:R-:W-:Y:S01]  /*3b30*/  PLOP3.LUT P2, PT, PT, PT, PT, 0x80, 0x8 ;  /* 0x000000000008781c */ /* 0x000fe20003f4f070 */
[----:B------:R-:W-:Y:S01]  /*3b40*/  ULEA UR11, UR24, UR9, 0x3 ;  /* 0x00000009180b7291 */ /* 0x000fe2000f8e18ff */
[----:B------:R-:W-:Y:S01]  /*3b50*/  PRMT R3, RZ, 0x654, R3 ;  /* 0x00000654ff037816 */ /* 0x000fe20000000003 */
[----:B------:R-:W-:Y:S01]  /*3b60*/  ULEA UR12, UR24, UR25, 0x7 ;  /* 0x00000019180c7291 */ /* 0x000fe2000f8e38ff */
[----:B------:R-:W3:Y:S01]  /*3b70*/  LDS.128 R4, [R4+0x170] ;  /* 0x0001700004047984 */ /* 0x000ee20000000c00 */
[----:B-1----:R-:W-:Y:S02]  /*3b80*/  @P0 SHF.L.U32 R2, R8, 0x1f, RZ ;  /* 0x0000001f08020819 */ /* 0x002fe400000006ff */
[----:B------:R-:W-:Y:S01]  /*3b90*/  SHF.L.U32 R0, R11, 0x1f, RZ ;  /* 0x0000001f0b007819 */ /* 0x000fe200000006ff */
[----:B------:R-:W-:Y:S01]  /*3ba0*/  @!PT LDS RZ, [RZ] ;  /* 0x00000000fffff984 */ /* 0x000fe20000000800 */
[----:B------:R-:W-:Y:S01]  /*3bb0*/  @!PT LDS RZ, [RZ] ;  /* 0x00000000fffff984 */ /* 0x000fe20000000800 */
[----:B------:R-:W-:Y:S01]  /*3bc0*/  @!PT LDS RZ, [RZ] ;  /* 0x00000000fffff984 */ /* 0x000fe20000000800 */
[----:B------:R-:W-:Y:S01]  /*3bd0*/  @!PT LDS RZ, [RZ] ;  /* 0x00000000fffff984 */ /* 0x000fe20000000800 */
[----:B------:R1:W-:Y:S06]  /*3be0*/  MEMBAR.ALL.CTA ;  /* 0x0000000000007992 */ /* 0x0003ec0000008000 */
[----:B-1----:R-:W1:Y:S02]  /*3bf0*/  FENCE.VIEW.ASYNC.S ;  /* 0x00000000000073c6 */ /* 0x002e640000000000 */
[----:B-1----:R1:W-:Y:S01]  /*3c00*/  SYNCS.ARRIVE.TRANS64.RED.A1T0 RZ, [R3+URZ], RZ ;  /* 0x000000ff03ff79a7 */ /* 0x0023e200081004ff */
[----:B------:R1:W4:Y:S01]  /*3c10*/  @P0 SYNCS.PHASECHK.TRANS64.TRYWAIT P2, [UR10], R2 ;  /* 0x00000002ff0005a7 */ /* 0x000322000804110a */
[----:B---3--:R-:W-:Y:S01]  /*3c20*/  LOP3.LUT P1, RZ, R6, 0x1, RZ, 0xc0, !PT ;  /* 0x0000000106ff7812 */ /* 0x008fe2000782c0ff */
[----:B------:R-:W3:Y:S02]  /*3c30*/  SYNCS.PHASECHK.TRANS64.TRYWAIT P0, [UR11+0x130], R0 ;  /* 0x00013000ff0075a7 */ /* 0x000ee4000800110b */
[----:B-1-34-:R-:W-:Y:S10]  /*3c40*/  @!P0 BRA `(.L_x_73) ;  /* 0x00000060004c8947 */ /* 0x01aff40003800000 */
.L_x_179:
[----:B------:R-:W-:Y:S01]  /*3c50*/  IADD3 R10, PT, PT, R10, 0x1, RZ ;  /* 0x000000010a0a7810 */ /* 0x000fe20007ffe0ff */
[----:B------:R-:W-:Y:S06]  /*3c60*/  BRA.U !UP3, `(.L_x_74) ;  /* 0x000000010bb47547 */ /* 0x000fec000b800000 */
[----:B------:R-:W-:Y:S01]  /*3c70*/  UMOV UR22, URZ ;  /* 0x000000ff00167c82 */ /* 0x000fe20008000000 */
[----:B------:R-:W-:Y:S01]  /*3c80*/  UMOV UR21, UR14 ;  /* 0x0000000e00157c82 */ /* 0x000fe20008000000 */
[----:B------:R-:W-:Y:S01]  /*3c90*/  UMOV UR20, UR8 ;  /* 0x0000000800147c82 */ /* 0x000fe20008000000 */
[----:B------:R-:W-:-:S05]  /*3ca0*/  UMOV UR19, UR23 ;  /* 0x0000001700137c82 */ /* 0x000fca0008000000 */
.L_x_77:
[----:B------:R-:W-:Y:S02]  /*3cb0*/  UIADD3 UR21, UPT, UPT, UR21, 0x1, URZ ;  /* 0x0000000115157890 */ /* 0x000fe4000fffe0ff */
[----:B---3--:R-:W-:Y:S02]  /*3cc0*/  ULEA UR10, UR19, UR9, 0x3 ;  /* 0x00000009130a7291 */ /* 0x008fe4000f8e18ff */
[----:B------:R-:W-:Y:S01]  /*3cd0*/  UISETP.NE.AND UP0, UPT, UR21, URZ, UPT ;  /* 0x000000ff1500728c */ /* 0x000fe2000bf05270 */
[----:B----4-:R-:W-:Y:S10]  /*3ce0*/  @P2 BRA `(.L_x_75) ;  /* 0x00000000000c2947 */ /* 0x010ff40003800000 */
[----:B-1----:R-:W-:Y:S04]  /*3cf0*/  SHF.L.U32 R2, R8, 0x1f, RZ ;  /* 0x0000001f08027819 */ /* 0x002fe800000006ff */
[----:B------:R-:W1:Y:S02]  /*3d00*/  SYNCS.PHASECHK.TRANS64.TRYWAIT P0, [UR10], R2 ;  /* 0x00000002ff0075a7 */ /* 0x000e64000800110a */
[----:B-1----:R-:W-:Y:S05]  /*3d10*/  @!P0 BRA `(.L_x_76) ;  /* 0x0000006000308947 */ /* 0x002fea0003800000 */
.L_x_75:
[----:B------:R-:W-:Y:S01]  /*3d20*/  UISETP.NE.AND UP1, UPT, UR20, 0x1, UPT ;  /* 0x000000011400788c */ /* 0x000fe2000bf25270 */
[----:B------:R-:W-:Y:S01]  /*3d30*/  PLOP3.LUT P2, PT, PT, PT, PT, 0x80, 0x8 ;  /* 0x000000000008781c */ /* 0x000fe20003f4f070 */
[----:B------:R-:W-:Y:S02]  /*3d40*/  UIADD3 UR23, UPT, UPT, UR19, 0x1, URZ ;  /* 0x0000000113177890 */ /* 0x000fe4000fffe0ff */
[----:B------:R-:W-:Y:S02]  /*3d50*/  ULEA UR32, UR19, UR16, 0x9 ;  /* 0x0000001013207291 */ /* 0x000fe4000f8e48ff */
[----:B------:R-:W-:Y:S01]  /*3d60*/  UISETP.NE.AND UP2, UPT, UR23, 0xb, UPT ;  /* 0x0000000b1700788c */ /* 0x000fe2000bf45270 */
[----:B------:R-:W-:Y:S01]  /*3d70*/  PLOP3.LUT P0, PT, PT, PT, UP1, 0x80, 0x8 ;  /* 0x000000000008781c */ /* 0x000fe20003f0f018 */
[----:B------:R-:W-:Y:S02]  /*3d80*/  ULEA UR34, UR19, UR17, 0x5 ;  /* 0x0000001113227291 */ /* 0x000fe4000f8e28ff */
[----:B------:R-:W-:Y:S02]  /*3d90*/  USEL UR31, URZ, 0x1, UP2 ;  /* 0x00000001ff1f7887 */ /* 0x000fe40009000000 */
[----:B------:R-:W-:Y:S02]  /*3da0*/  USEL UR23, UR23, URZ, UP2 ;  /* 0x000000ff17177287 */ /* 0x000fe40009000000 */
[----:B------:R-:W-:Y:S02]  /*3db0*/  ULEA UR36, UR19, UR18, 0x5 ;  /* 0x0000001213247291 */ /* 0x000fe4000f8e28ff */
[----:B------:R-:W-:Y:S01]  /*3dc0*/  @UP1 ULEA UR30, UR23, UR9, 0x3 ;  /* 0x00000009171e1291 */ /* 0x000fe2000f8e18ff */
[----:B------:R-:W-:Y:S01]  /*3dd0*/  LOP3.LUT R8, R8, UR31, RZ, 0x3c, !PT ;  /* 0x0000001f08087c12 */ /* 0x000fe2000f8e3cff */
[----:B------:R-:W-:Y:S02]  /*3de0*/  UISETP.NE.U32.AND UP1, UPT, UR22, URZ, UPT ;  /* 0x000000ff1600728c */ /* 0x000fe4000bf25070 */
[----:B------:R-:W-:Y:S01]  /*3df0*/  UIADD3 UR40, UPT, UPT, UR32, 0x2, URZ ;  /* 0x0000000220287890 */ /* 0x000fe2000fffe0ff */
[----:B-1----:R-:W-:Y:S01]  /*3e00*/  @P0 SHF.L.U32 R0, R8, 0x1f, RZ ;  /* 0x0000001f08000819 */ /* 0x002fe200000006ff */
[----:B------:R-:W-:Y:S01]  /*3e10*/  UIADD3 UR10, UPT, UPT, UR10, 0x58, URZ ;  /* 0x000000580a0a7890 */ /* 0x000fe2000fffe0ff */
[----:B------:R-:W-:Y:S02]  /*3e20*/  UMOV UR35, 0x4008 ;  /* 0x0000400800237882 */ /* 0x000fe40000000000 */
[----:B------:R3:W4:Y:S01]  /*3e30*/  @P0 SYNCS.PHASECHK.TRANS64.TRYWAIT P2, [UR30], R0 ;  /* 0x00000000ff0005a7 */ /* 0x000722000804111e */
[----:B------:R-:W-:Y:S01]  /*3e40*/  ULEA UR30, UR19, UR15, 0x9 ;  /* 0x0000000f131e7291 */ /* 0x000fe2000f8e48ff */
[----:B------:R3:W-:Y:S01]  /*3e50*/  UTCCP.T.S.4x32dp128bit tmem[UR25+0x100], gdesc[UR34] ;  /* 0x00010022190079e7 */ /* 0x0007e20009100000 */
[----:B------:R-:W-:Y:S02]  /*3e60*/  UIADD3 UR20, UPT, UPT, UR20, -0x1, URZ ;  /* 0xffffffff14147890 */ /* 0x000fe4000fffe0ff */
[----:B------:R-:W-:Y:S01]  /*3e70*/  UIADD3 UR38, UPT, UPT, UR30, 0x2, URZ ;  /* 0x000000021e267890 */ /* 0x000fe2000fffe0ff */
[----:B------:R-:W-:Y:S01]  /*3e80*/  UMOV UR37, 0x4008 ;  /* 0x0000400800257882 */ /* 0x000fe20000000000 */
[----:B------:R-:W-:Y:S01]  /*3e90*/  UMOV UR33, 0x80004020 ;  /* 0x8000402000217882 */ /* 0x000fe20000000000 */
[----:B------:R3:W-:Y:S01]  /*3ea0*/  UTCCP.T.S.4x32dp128bit tmem[UR25+0x104], gdesc[UR36] ;  /* 0x00010424190079e7 */ /* 0x0007e20009100000 */
[----:B------:R-:W-:Y:S01]  /*3eb0*/  UMOV UR31, 0x80004020 ;  /* 0x80004020001f7882 */ /* 0x000fe20000000000 */
[----:B------:R-:W-:Y:S01]  /*3ec0*/  UMOV UR41, 0x80004020 ;  /* 0x8000402000297882 */ /* 0x000fe20000000000 */
[----:B------:R3:W-:Y:S01]  /*3ed0*/  UTCOMMA gdesc[UR30], gdesc[UR32], tmem[UR12], tmem[UR28], idesc[UR29], tmem[UR6], UP1 ;  /* 0xc0061c201e0075ea */ /* 0x0007e2000880000c */
[----:B------:R-:W-:Y:S01]  /*3ee0*/  UMOV UR39, 0x80004020 ;  /* 0x8000402000277882 */ /* 0x000fe20000000000 */
[----:B------:R-:W-:Y:S01]  /*3ef0*/  UMOV UR22, 0x1 ;  /* 0x0000000100167882 */ /* 0x000fe20000000000 */
[----:B------:R3:W-:Y:S01]  /*3f00*/  UTCOMMA gdesc[UR38], gdesc[UR40], tmem[UR12], tmem[UR26], idesc[UR27], tmem[UR4], UPT ;  /* 0xc0041a28260075ea */ /* 0x0007e2000b80000c */
[----:B------:R3:W-:Y:S01]  /*3f10*/  UTCBAR.MULTICAST [UR10], URZ, UR13 ;  /* 0x000000ff0a0073e9 */ /* 0x0007e2000800080d */
[----:B------:R-:W-:Y:S01]  /*3f20*/  UMOV UR19, UR23 ;  /* 0x0000001700137c82 */ /* 0x000fe20008000000 */
[----:B------:R-:W-:Y:S05]  /*3f30*/  BRA.U UP0, `(.L_x_77) ;  /* 0xfffffffd005c7547 */ /* 0x000fea000b83ffff */
.L_x_74:
[----:B------:R-:W-:Y:S01]  /*3f40*/  UIADD3 UR24, UPT, UPT, UR24, 0x1, URZ ;  /* 0x0000000118187890 */ /* 0x000fe2000fffe0ff */
[C---:B------:R-:W-:Y:S01]  /*3f50*/  ISETP.NE.AND P0, PT, R10.reuse, 0x2, PT ;  /* 0x000000020a00780c */ /* 0x040fe20003f05270 */
[----:B------:R-:W-:Y:S02]  /*3f60*/  UIADD3 UR11, UPT, UPT, UR11, 0x120, URZ ;  /* 0x000001200b0b7890 */ /* 0x000fe4000fffe0ff */
[----:B------:R-:W-:Y:S01]  /*3f70*/  UISETP.NE.AND UP0, UPT, UR24, 0x2, UPT ;  /* 0x000000021800788c */ /* 0x000fe2000bf05270 */
[----:B-1-3--:R-:W-:Y:S02]  /*3f80*/  SEL R0, RZ, 0x1, P0 ;  /* 0x00000001ff007807 */ /* 0x00afe40000000000 */
[----:B------:R-:W-:Y:S01]  /*3f90*/  SEL R10, R10, RZ, P0 ;  /* 0x000000ff0a0a7207 */ /* 0x000fe20000000000 */
[----:B------:R-:W-:Y:S01]  /*3fa0*/  USEL UR10, URZ, 0x1, UP0 ;  /* 0x00000001ff0a7887 */ /* 0x000fe20008000000 */
[----:B------:R-:W-:Y:S01]  /*3fb0*/  LOP3.LUT R9, R9, R0, RZ, 0x3c, !PT ;  /* 0x0000000009097212 */ /* 0x000fe200078e3cff */
[----:B------:R-:W-:Y:S01]  /*3fc0*/  USEL UR24, UR24, URZ, UP0 ;  /* 0x000000ff18187287 */ /* 0x000fe20008000000 */
[----:B------:R1:W-:Y:S03]  /*3fd0*/  UTCBAR [UR11], URZ ;  /* 0x000000ff0b0073e9 */ /* 0x0003e600080000ff */
[----:B------:R-:W-:Y:S01]  /*3fe0*/  LOP3.LUT R11, R11, UR10, RZ, 0x3c, !PT ;  /* 0x0000000a0b0b7c12 */ /* 0x000fe2000f8e3cff */
[----:B------:R-:W-:Y:S07]  /*3ff0*/  @P1 BRA `(.L_x_78) ;  /* 0xfffffff800ac1947 */ /* 0x000fee000383ffff */
[----:B------:R-:W3:Y:S01]  /*4000*/  S2UR UR4, SR_CgaCtaId ;  /* 0x00000000000479c3 */ /* 0x000ee20000008800 */
[----:B------:R-:W-:Y:S01]  /*4010*/  ELECT P0, URZ, PT ;  /* 0x0000000000ff782f */ /* 0x000fe20003800000 */
[----:B------:R-:W-:Y:S01]  /*4020*/  IMAD.MOV.U32 R0, RZ, RZ, 0x1 ;  /* 0x00000001ff007424 */ /* 0x000fe200078e00ff */
[----:B------:R-:W-:Y:S01]  /*4030*/  UIADD3 UR9, UPT, UPT, UR9, 0x130, URZ ;  /* 0x0000013009097890 */ /* 0x000fe2000fffe0ff */
[----:B------:R-:W-:Y:S01]  /*4040*/  SHF.L.U32 R2, R11, 0x1f, RZ ;  /* 0x0000001f0b027819 */ /* 0x000fe200000006ff */
[----:B------:R-:W-:-:S03]  /*4050*/  UMOV UR5, 0x40 ;  /* 0x0000004000057882 */ /* 0x000fc60000000000 */
[----:B------:R-:W-:Y:S01]  /*4060*/  UVIRTCOUNT.DEALLOC.SMPOOL 0x80 ;  /* 0x000000800000784c */ /* 0x000fe20000000000 */
[----:B---3--:R-:W-:Y:S02]  /*4070*/  ULEA UR4, UR4, UR5, 0x18 ;  /* 0x0000000504047291 */ /* 0x008fe4000f8ec0ff */
[----:B------:R-:W-:-:S07]  /*4080*/  ULEA UR5, UR24, UR9, 0x3 ;  /* 0x0000000918057291 */ /* 0x000fce000f8e18ff */
[----:B------:R3:W-:Y:S02]  /*4090*/  @P0 STS.U8 [UR4+0x1c], R0 ;  /* 0x00001c00ff000988 */ /* 0x0007e40008000004 */
[----:B------:R-:W2:Y:S02]  /*40a0*/  SYNCS.PHASECHK.TRANS64.TRYWAIT P0, [UR5], R2 ;  /* 0x00000002ff0075a7 */ /* 0x000ea40008001105 */
[----:B--23--:R-:W-:Y:S05]  /*40b0*/  @!P0 BRA `(.L_x_79) ;  /* 0x0000005c00608947 */ /* 0x00cfea0003800000 */
.L_x_182:
[----:B------:R-:W-:-:S04]  /*40c0*/  UIADD3 UR6, UPT, UPT, UR24, 0x1, URZ ;  /* 0x0000000118067890 */ /* 0x000fc8000fffe0ff */
[----:B------:R-:W-:-:S04]  /*40d0*/  UISETP.NE.AND UP0, UPT, UR6, 0x2, UPT ;  /* 0x000000020600788c */ /* 0x000fc8000bf05270 */
[----:B------:R-:W-:Y:S02]  /*40e0*/  USEL UR5, URZ, 0x1, UP0 ;  /* 0x00000001ff057887 */ /* 0x000fe40008000000 */
[----:B------:R-:W-:-:S04]  /*40f0*/  USEL UR6, UR6, URZ, UP0 ;  /* 0x000000ff06067287 */ /* 0x000fc80008000000 */
[----:B------:R-:W-:Y:S01]  /*4100*/  ULEA UR6, UR6, UR9, 0x3 ;  /* 0x0000000906067291 */ /* 0x000fe2000f8e18ff */
[----:B--2---:R-:W-:-:S04]  /*4110*/  LOP3.LUT R2, R11, UR5, RZ, 0x3c, !PT ;  /* 0x000000050b027c12 */ /* 0x004fc8000f8e3cff */
[----:B------:R-:W-:-:S04]  /*4120*/  SHF.L.U32 R2, R2, 0x1f, RZ ;  /* 0x0000001f02027819 */ /* 0x000fc800000006ff */
[----:B------:R-:W2:Y:S02]  /*4130*/  SYNCS.PHASECHK.TRANS64.TRYWAIT P0, [UR6], R2 ;  /* 0x00000002ff0075a7 */ /* 0x000ea40008001106 */
[----:B--2---:R-:W-:Y:S05]  /*4140*/  @!P0 BRA `(.L_x_80) ;  /* 0x0000005c00548947 */ /* 0x004fea0003800000 */
.L_x_184:
[----:B------:R-:W-:Y:S01]  /*4150*/  NOP ;  /* 0x0000000000007918 */ /* 0x000fe20000000000 */
[----:B--2---:R-:W2:Y:S01]  /*4160*/  LDS R0, [UR4+0x14] ;  /* 0x00001404ff007984 */ /* 0x004ea20008000800 */
[----:B------:R-:W-:Y:S01]  /*4170*/  ULOP3.LUT UR6, UR25, 0xffff, URZ, 0xc0, !UPT ;  /* 0x0000ffff19067892 */ /* 0x000fe2000f8ec0ff */
[----:B------:R-:W-:Y:S01]  /*4180*/  UMOV UR8, 0xffff ;  /* 0x0000ffff00087882 */ /* 0x000fe20000000000 */
[----:B------:R-:W-:Y:S02]  /*4190*/  UMOV UR5, 0x1 ;  /* 0x0000000100057882 */ /* 0x000fe40000000000 */
[----:B------:R-:W-:-:S04]  /*41a0*/  USHF.R.U32.HI UR6, URZ, 0x5, UR6 ;  /* 0x00000005ff067899 */ /* 0x000fc80008011606 */
[----:B------:R-:W-:Y:S02]  /*41b0*/  USHF.L.U32 UR8, UR8, UR6, URZ ;  /* 0x0000000608087299 */ /* 0x000fe400080006ff */
[----:B------:R-:W-:-:S04]  /*41c0*/  USHF.L.U32 UR5, UR5, UR6, URZ ;  /* 0x0000000605057299 */ /* 0x000fc800080006ff */
[----:B--2---:R-:W-:-:S04]  /*41d0*/  LOP3.LUT R0, R0, UR8, RZ, 0xc0, !PT ;  /* 0x0000000800007c12 */ /* 0x004fc8000f8ec0ff */
[----:B------:R-:W-:-:S13]  /*41e0*/  ISETP.NE.AND P0, PT, R0, UR8, PT ;  /* 0x0000000800007c0c */ /* 0x000fda000bf05270 */
[----:B------:R-:W-:Y:S05]  /*41f0*/  @P0 BRA `(.L_x_81) ;  /* 0x0000000000580947 */ /* 0x000fea0003800000 */
[----:B------:R-:W2:Y:S02]  /*4200*/  LDS R0, [UR4+0x18] ;  /* 0x00001804ff007984 */ /* 0x000ea40008000800 */
[----:B--2---:R-:W-:-:S04]  /*4210*/  LOP3.LUT R0, R0, UR5, RZ, 0xc0, !PT ;  /* 0x0000000500007c12 */ /* 0x004fc8000f8ec0ff */
[----:B------:R-:W-:-:S13]  /*4220*/  ISETP.NE.AND P0, PT, R0, UR5, PT ;  /* 0x0000000500007c0c */ /* 0x000fda000bf05270 */
[----:B------:R-:W-:Y:S05]  /*4230*/  @P0 BRA `(.L_x_82) ;  /* 0x00000000003c0947 */ /* 0x000fea0003800000 */
[----:B------:R-:W2:Y:S01]  /*4240*/  S2R R2, SR_LANEID ;  /* 0x0000000000027919 */ /* 0x000ea20000000000 */
[----:B------:R-:W-:Y:S01]  /*4250*/  ULOP3.LUT UR8, URZ, UR8, URZ, 0x33, !UPT ;  /* 0x00000008ff087292 */ /* 0x000fe2000f8e33ff */
[----:B------:R-:W-:Y:S02]  /*4260*/  VOTEU.ANY UR7, UPT, PT ;  /* 0x0000000000077886 */ /* 0x000fe400038e0100 */
[----:B------:R-:W-:-:S03]  /*4270*/  UFLO.U32 UR7, UR7 ;  /* 0x00000007000772bd */ /* 0x000fc600080e0000 */
[----:B------:R-:W-:-:S04]  /*4280*/  IMAD.U32 R0, RZ, RZ, UR8 ;  /* 0x00000008ff007e24 */ /* 0x000fc8000f8e00ff */
[----:B------:R3:W1:Y:S02]  /*4290*/  REDUX UR6, R0 ;  /* 0x00000000000673c4 */ /* 0x0006640000000000 */
[----:B------:R1:W-:Y:S01]  /*42a0*/  UTCATOMSWS.AND URZ, UR8 ;  /* 0x0000000800ff79e3 */ /* 0x0003e20008000000 */
[----:B--2---:R-:W-:Y:S02]  /*42b0*/  ISETP.EQ.U32.AND P0, PT, R2, UR7, PT ;  /* 0x0000000702007c0c */ /* 0x004fe4000bf02070 */
[----:B---3--:R-:W-:Y:S02]  /*42c0*/  LOP3.LUT R0, RZ, UR5, RZ, 0x33, !PT ;  /* 0x00000005ff007c12 */ /* 0x008fe4000f8e33ff */
[----:B-1----:R-:W-:Y:S02]  /*42d0*/  MOV R2, UR6 ;  /* 0x0000000600027c02 */ /* 0x002fe40008000f00 */
[----:B------:R-:W1:Y:S07]  /*42e0*/  REDUX UR5, R0 ;  /* 0x00000000000573c4 */ /* 0x000e6e0000000000 */
[----:B------:R2:W-:Y:S01]  /*42f0*/  @P0 ATOMS.AND RZ, [UR4+0x14], R2 ;  /* 0x00001402ffff098c */ /* 0x0005e2000a800004 */
[----:B-1----:R-:W-:-:S05]  /*4300*/  IMAD.U32 R0, RZ, RZ, UR5 ;  /* 0x00000005ff007e24 */ /* 0x002fca000f8e00ff */
[----:B------:R2:W-:Y:S01]  /*4310*/  @P0 ATOMS.AND RZ, [UR4+0x18], R0 ;  /* 0x00001800ffff098c */ /* 0x0005e2000a800004 */
[----:B------:R-:W-:Y:S05]  /*4320*/  BRA `(.L_x_83) ;  /* 0x0000000000147947 */ /* 0x000fea0003800000 */
.L_x_82:
[----:B------:R-:W-:Y:S02]  /*4330*/  MOV R2, 0x4350 ;  /* 0x0000435000027802 */ /* 0x000fe40000000f00 */
[----:B-1--45:R-:W-:Y:S05]  /*4340*/  CALL.REL.NOINC `($__internal_0_$__cuda_sm10x_tcgen05_guardrail_trap_col_being_dealloced_not_returned_by_alloc) ;  /* 0x00000060003c7944 */ /* 0x032fea0003c00000 */
[----:B------:R-:W-:Y:S05]  /*4350*/  BRA `(.L_x_83) ;  /* 0x0000000000087947 */ /* 0x000fea0003800000 */
.L_x_81:
[----:B------:R-:W-:Y:S02]  /*4360*/  MOV R2, 0x4380 ;  /* 0x0000438000027802 */ /* 0x000fe40000000f00 */
[----:B-1--45:R-:W-:Y:S05]  /*4370*/  CALL.REL.NOINC `($__internal_2_$__cuda_sm10x_tcgen05_guardrail_trap_unallocated_columns_being_dealloced) ;  /* 0x0000006000487944 */ /* 0x032fea0003c00000 */
.L_x_83:
[----:B------:R-:W-:Y:S01]  /*4380*/  NOP ;  /* 0x0000000000007918 */ /* 0x000fe20000000000 */
[----:B------:R-:W-:Y:S05]  /*4390*/  EXIT ;  /* 0x000000000000794d */ /* 0x000fea0003800000 */
.L_x_67:
[----:B------:R-:W-:-:S09]  /*43a0*/  UISETP.NE.OR UP5, UPT, UR10, 0x3, !UP5 ;  /* 0x000000030a00788c */ /* 0x000fd2000efa5670 */
[----:B------:R-:W-:Y:S05]  /*43b0*/  BRA.U UP5, `(.L_x_84) ;  /* 0x0000000d05f87547 */ /* 0x000fea000b800000 */
[----:B------:R-:W1:Y:S01]  /*43c0*/  LDC R0, c[0x0][0xf30] ;  /* 0x0003cc00ff007b82 */ /* 0x000e620000000800 */
[----:B------:R-:W-:Y:S01]  /*43d0*/  UMOV UR4, 0x400 ;  /* 0x0000040000047882 */ /* 0x000fe20000000000 */
[----:B------:R-:W-:Y:S01]  /*43e0*/  IMAD.MOV.U32 R32, RZ, RZ, 0x1 ;  /* 0x00000001ff207424 */ /* 0x000fe200078e00ff */
[----:B------:R-:W-:Y:S01]  /*43f0*/  ULEA UR4, UR45, UR4, 0x18 ;  /* 0x000000042d047291 */ /* 0x000fe2000f8ec0ff */
[----:B------:R-:W-:Y:S01]  /*4400*/  CS2R R30, SRZ ;  /* 0x00000000001e7805 */ /* 0x000fe2000001ff00 */
[----:B------:R-:W-:Y:S01]  /*4410*/  IMAD.MOV.U32 R27, RZ, RZ, 0x2000 ;  /* 0x00002000ff1b7424 */ /* 0x000fe200078e00ff */
[----:B------:R-:W-:Y:S02]  /*4420*/  UPLOP3.LUT UP0, UPT, UPT, UPT, UPT, 0x40, 0x4 ;  /* 0x000000000004789c */ /* 0x000fe40003f0e870 */
[----:B------:R-:W3:Y:S01]  /*4430*/  LDC R26, c[0x0][0x370] ;  /* 0x0000dc00ff1a7b82 */ /* 0x000ee20000000800 */
[----:B------:R-:W-:Y:S02]  /*4440*/  UIADD3 UR5, UPT, UPT, UR4, 0xc8, URZ ;  /* 0x000000c804057890 */ /* 0x000fe4000fffe0ff */
[----:B------:R-:W-:-:S02]  /*4450*/  UIADD3 UR33, UPT, UPT, UR4, 0xb0, URZ ;  /* 0x000000b004217890 */ /* 0x000fc4000fffe0ff */
[----:B------:R-:W-:Y:S02]  /*4460*/  UIADD3 UR25, UPT, UPT, UR4, 0xb8, URZ ;  /* 0x000000b804197890 */ /* 0x000fe4000fffe0ff */
[----:B------:R-:W-:Y:S01]  /*4470*/  UIADD3 UR9, UPT, UPT, UR4, 0xc0, URZ ;  /* 0x000000c004097890 */ /* 0x000fe2000fffe0ff */
[----:B------:R-:W4:Y:S01]  /*4480*/  LDC R3, c[0x0][0xf0c] ;  /* 0x0003c300ff037b82 */ /* 0x000f220000000800 */
[----:B------:R-:W-:-:S07]  /*4490*/  UPRMT UR5, UR45, 0x654, UR5 ;  /* 0x000006542d057896 */ /* 0x000fce0008000005 */
[----:B------:R-:W2:Y:S01]  /*44a0*/  LDC R24, c[0x0][0xf20] ;  /* 0x0003c800ff187b82 */ /* 0x000ea20000000800 */
[----:B-1----:R-:W-:-:S07]  /*44b0*/  ISETP.NE.AND P1, PT, R0, 0x1, PT ;  /* 0x000000010000780c */ /* 0x002fce0003f25270 */
[----:B------:R-:W1:Y:S08]  /*44c0*/  LDC.64 R34, c[0x0][0x348] ;  /* 0x0000d200ff227b82 */ /* 0x000e700000000a00 */
[----:B------:R-:W1:Y:S08]  /*44d0*/  LDC.64 R14, c[0x0][0xc88] ;  /* 0x00032200ff0e7b82 */ /* 0x000e700000000a00 */
[----:B------:R-:W1:Y:S08]  /*44e0*/  LDC.64 R18, c[0x0][0xf10] ;  /* 0x0003c400ff127b82 */ /* 0x000e700000000a00 */
[----:B------:R-:W1:Y:S08]  /*44f0*/  LDC.64 R6, c[0x0][0xf18] ;  /* 0x0003c600ff067b82 */ /* 0x000e700000000a00 */
[----:B------:R-:W1:Y:S08]  /*4500*/  LDC.64 R4, c[0x0][0xf28] ;  /* 0x0003ca00ff047b82 */ /* 0x000e700000000a00 */
[----:B------:R-:W1:Y:S08]  /*4510*/  LDC.64 R16, c[0x0][0xc90] ;  /* 0x00032400ff107b82 */ /* 0x000e700000000a00 */
[----:B--234-:R-:W1:Y:S02]  /*4520*/  LDC R25, c[0x0][0x374] ;  /* 0x0000dd00ff197b82 */ /* 0x01ce640000000800 */
.L_x_95:
[C---:B------:R-:W-:Y:S02]  /*4530*/  LEA R0, R31.reuse, UR4, 0x3 ;  /* 0x000000041f007c11 */ /* 0x040fe4000f8e18ff */
[----:B------:R-:W-:Y:S02]  /*4540*/  SHF.L.U32 R2, R30, 0x1f, RZ ;  /* 0x0000001f1e027819 */ /* 0x000fe400000006ff */
[----:B------:R-:W-:Y:S02]  /*4550*/  LEA R20, R31, UR4, 0x4 ;  /* 0x000000041f147c11 */ /* 0x000fe4000f8e20ff */
[----:B--2---:R-:W2:Y:S02]  /*4560*/  SYNCS.PHASECHK.TRANS64.TRYWAIT P0, [R0+URZ+0x100], R2 ;  /* 0x00010002000075a7 */ /* 0x004ea400080011ff */
[----:B--2---:R-:W-:Y:S05]  /*4570*/  @!P0 BRA `(.L_x_85) ;  /* 0x0000005800608947 */ /* 0x004fea0003800000 */
.L_x_185:
[----:B------:R-:W-:Y:S01]  /*4580*/  ISETP.GE.AND P0, PT, R40, 0x1, PT ;  /* 0x000000012800780c */ /* 0x000fe20003f06270 */
[----:B------:R-:W3:Y:S01]  /*4590*/  LDS.128 R20, [R20+0x170] ;  /* 0x0001700014147984 */ /* 0x000ee20000000c00 */
[----:B-1----:R-:W-:Y:S01]  /*45a0*/  ISETP.NE.U32.AND P5, PT, R16, RZ, PT ;  /* 0x000000ff1000720c */ /* 0x002fe20003fa5070 */
[----:B--2---:R-:W-:Y:S01]  /*45b0*/  VIADD R0, R0, 0x110 ;  /* 0x0000011000007836 */ /* 0x004fe20000000000 */
[----:B------:R-:W-:Y:S01]  /*45c0*/  ISETP.NE.U32.AND P4, PT, R16, RZ, PT ;  /* 0x000000ff1000720c */ /* 0x000fe20003f85070 */
[----:B------:R-:W-:Y:S01]  /*45d0*/  USHF.L.U32 UR35, UR27, 0x7, URZ ;  /* 0x000000071b237899 */ /* 0x000fe200080006ff */
[C---:B------:R-:W-:Y:S01]  /*45e0*/  ISETP.NE.AND.EX P5, PT, R17.reuse, RZ, PT, P5 ;  /* 0x000000ff1100720c */ /* 0x040fe20003fa5350 */
[----:B------:R-:W-:Y:S01]  /*45f0*/  USHF.L.U32 UR34, UR11, 0x7, URZ ;  /* 0x000000070b227899 */ /* 0x000fe200080006ff */
[----:B------:R-:W-:Y:S01]  /*4600*/  PRMT R0, RZ, 0x654, R0 ;  /* 0x00000654ff007816 */ /* 0x000fe20000000000 */
[----:B------:R-:W-:Y:S01]  /*4610*/  @!PT LDS RZ, [RZ] ;  /* 0x00000000fffff984 */ /* 0x000fe20000000800 */
[----:B------:R-:W-:Y:S01]  /*4620*/  @!PT LDS RZ, [RZ] ;  /* 0x00000000fffff984 */ /* 0x000fe20000000800 */
[----:B------:R-:W-:Y:S01]  /*4630*/  @!PT LDS RZ, [RZ] ;  /* 0x00000000fffff984 */ /* 0x000fe20000000800 */
[----:B------:R-:W-:Y:S01]  /*4640*/  @!PT LDS RZ, [RZ] ;  /* 0x00000000fffff984 */ /* 0x000fe20000000800 */
[----:B------:R1:W-:Y:S06]  /*4650*/  MEMBAR.ALL.CTA ;  /* 0x0000000000007992 */ /* 0x0003ec0000008000 */
[----:B-1----:R-:W1:Y:S01]  /*4660*/  FENCE.VIEW.ASYNC.S ;  /* 0x00000000000073c6 */ /* 0x002e620000000000 */
[----:B------:R-:W-:Y:S02]  /*4670*/  ISETP.NE.AND.EX P4, PT, R17, RZ, PT, P4 ;  /* 0x000000ff1100720c */ /* 0x000fe40003f85340 */
[----:B------:R-:W-:Y:S01]  /*4680*/  SHF.L.U32 R28, R32, 0x1f, RZ ;  /* 0x0000001f201c7819 */ /* 0x000fe200000006ff */
[----:B-1----:R1:W-:Y:S01]  /*4690*/  SYNCS.ARRIVE.TRANS64.RED.A1T0 RZ, [R0+URZ], RZ ;  /* 0x000000ff00ff79a7 */ /* 0x0023e200081004ff */
[----:B---3--:R-:W-:Y:S11]  /*46a0*/  LOP3.LUT P3, RZ, R22, 0x1, RZ, 0xc0, !PT ;  /* 0x0000000116ff7812 */ /* 0x008ff6000786c0ff */
[----:B------:R-:W-:Y:S02]  /*46b0*/  @!UPT UIADD3 URZ, UPT, UPT, URZ, URZ, URZ ;  /* 0x000000fffffff290 */ /* 0x000fe4000fffe0ff */
[----:B------:R-:W-:Y:S02]  /*46c0*/  @P3 MOV R11, R20 ;  /* 0x00000014000b3202 */ /* 0x000fe40000000f00 */
[----:B------:R-:W-:Y:S01]  /*46d0*/  @P3 LOP3.LUT R10, R21, 0xffff, RZ, 0xc0, !PT ;  /* 0x0000ffff150a3812 */ /* 0x000fe200078ec0ff */
[----:B-1----:R-:W-:Y:S06]  /*46e0*/  @!P0 BRA `(.L_x_86) ;  /* 0x0000000000a48947 */ /* 0x002fec0003800000 */
[-C--:B------:R-:W-:Y:S01]  /*46f0*/  IMAD.HI.U32 R0, R25, R7.reuse, RZ ;  /* 0x0000000719007227 */ /* 0x080fe200078e00ff */
[----:B------:R-:W-:Y:S02]  /*4700*/  ISETP.NE.AND P0, PT, R6, 0x1, PT ;  /* 0x000000010600780c */ /* 0x000fe40003f05270 */
[----:B------:R-:W-:Y:S01]  /*4710*/  ISETP.NE.AND P2, PT, R40, 0x1, PT ;  /* 0x000000012800780c */ /* 0x000fe20003f45270 */
[----:B------:R-:W-:Y:S01]  /*4720*/  IMAD.HI.U32 R9, R26, R18, RZ ;  /* 0x000000121a097227 */ /* 0x000fe200078e00ff */
[----:B------:R-:W-:Y:S02]  /*4730*/  SHF.R.U32.HI R0, RZ, R24, R0 ;  /* 0x00000018ff007219 */ /* 0x000fe40000011600 */
[----:B------:R-:W-:Y:S01]  /*4740*/  ISETP.NE.AND P6, PT, R3, 0x1, PT ;  /* 0x000000010300780c */ /* 0x000fe20003fc5270 */
[----:B------:R-:W-:Y:S01]  /*4750*/  IMAD.HI.U32 R13, R10, R7, RZ ;  /* 0x000000070a0d7227 */ /* 0x000fe200078e00ff */
[----:B------:R-:W-:Y:S02]  /*4760*/  SHF.R.U32.HI R9, RZ, R19, R9 ;  /* 0x00000013ff097219 */ /* 0x000fe40000011609 */
[----:B------:R-:W-:Y:S01]  /*4770*/  SEL R0, R25, R0, !P0 ;  /* 0x0000000019007207 */ /* 0x000fe20004000000 */
[----:B------:R-:W-:Y:S01]  /*4780*/  IMAD.HI.U32 R12, R11, R18, RZ ;  /* 0x000000120b0c7227 */ /* 0x000fe200078e00ff */
[----:B------:R-:W-:Y:S03]  /*4790*/  SEL R9, R26, R9, !P6 ;  /* 0x000000091a097207 */ /* 0x000fe60007000000 */
[-C--:B------:R-:W-:Y:S01]  /*47a0*/  IMAD.HI.U32 R8, R0, R4.reuse, RZ ;  /* 0x0000000400087227 */ /* 0x080fe200078e00ff */
[----:B------:R-:W-:Y:S03]  /*47b0*/  SHF.R.U32.HI R12, RZ, R19, R12 ;  /* 0x00000013ff0c7219 */ /* 0x000fe6000001160c */
[----:B------:R-:W-:Y:S01]  /*47c0*/  IMAD.HI.U32 R2, R9, R4, RZ ;  /* 0x0000000409027227 */ /* 0x000fe200078e00ff */
[-C--:B------:R-:W-:Y:S02]  /*47d0*/  @P2 SHF.R.U32.HI R0, RZ, R5.reuse, R8 ;  /* 0x00000005ff002219 */ /* 0x080fe40000011608 */
[----:B------:R-:W-:Y:S02]  /*47e0*/  SHF.R.U32.HI R8, RZ, R24, R13 ;  /* 0x00000018ff087219 */ /* 0x000fe4000001160d */
[----:B------:R-:W-:Y:S01]  /*47f0*/  @P2 SHF.R.U32.HI R9, RZ, R5, R2 ;  /* 0x00000005ff092219 */ /* 0x000fe20000011602 */
[----:B------:R-:W-:Y:S01]  /*4800*/  IMAD R0, R40, R0, RZ ;  /* 0x0000000028007224 */ /* 0x000fe200078e02ff */
[----:B------:R-:W-:Y:S02]  /*4810*/  SEL R8, R10, R8, !P0 ;  /* 0x000000080a087207 */ /* 0x000fe40004000000 */
[----:B------:R-:W-:Y:S01]  /*4820*/  SEL R2, R11, R12, !P6 ;  /* 0x0000000c0b027207 */ /* 0x000fe20007000000 */
[----:B------:R-:W-:Y:S01]  /*4830*/  IMAD R12, R40, R9, RZ ;  /* 0x00000009280c7224 */ /* 0x000fe200078e02ff */
[C---:B------:R-:W-:Y:S01]  /*4840*/  ISETP.GE.AND P0, PT, R8.reuse, R0, PT ;  /* 0x000000000800720c */ /* 0x040fe20003f06270 */
[----:B------:R-:W-:Y:S03]  /*4850*/  IMAD.HI.U32 R0, R8, R4, RZ ;  /* 0x0000000408007227 */ /* 0x000fe600078e00ff */
[----:B------:R-:W-:Y:S02]  /*4860*/  ISETP.GE.OR P0, PT, R2, R12, P0 ;  /* 0x0000000c0200720c */ /* 0x000fe40000706670 */
[-C--:B------:R-:W-:Y:S04]  /*4870*/  SHF.R.U32.HI R0, RZ, R5.reuse, R0 ;  /* 0x00000005ff007219 */ /* 0x080fe80000011600 */
[----:B------:R-:W-:Y:S05]  /*4880*/  SEL R13, R8, R0, !P2 ;  /* 0x00000000080d7207 */ /* 0x000fea0005000000 */
[----:B------:R-:W-:Y:S02]  /*4890*/  IMAD.MOV R12, RZ, RZ, -R13 ;  /* 0x000000ffff0c7224 */ /* 0x000fe400078e0a0d */
[----:B------:R-:W-:Y:S04]  /*48a0*/  @!P0 IMAD.HI.U32 R0, R2, R4, RZ ;  /* 0x0000000402008227 */ /* 0x000fe800078e00ff */
[----:B------:R-:W-:Y:S01]  /*48b0*/  IMAD R12, R40, R12, R8 ;  /* 0x0000000c280c7224 */ /* 0x000fe200078e0208 */
[----:B------:R-:W-:Y:S04]  /*48c0*/  @!P0 SHF.R.U32.HI R0, RZ, R5, R0 ;  /* 0x00000005ff008219 */ /* 0x000fe80000011600 */
[----:B------:R-:W-:Y:S04]  /*48d0*/  @!P0 SEL R0, R2, R0, !P2 ;  /* 0x0000000002008207 */ /* 0x000fe80005000000 */
[----:B------:R-:W-:Y:S01]  /*48e0*/  @!P0 IADD3 R13, PT, PT, R13, -R0, RZ ;  /* 0x800000000d0d8210 */ /* 0x000fe20007ffe0ff */
[----:B------:R-:W-:Y:S01]  /*48f0*/  @!P0 IMAD R0, R9, R12, R0 ;  /* 0x0000000c09008224 */ /* 0x000fe200078e0200 */
[----:B------:R-:W-:Y:S01]  /*4900*/  IADD3 R9, PT, PT, -R8, RZ, RZ ;  /* 0x000000ff08097210 */ /* 0x000fe20007ffe1ff */
[--C-:B------:R-:W-:Y:S02]  /*4910*/  IMAD.MOV R12, RZ, RZ, -R2.reuse ;  /* 0x000000ffff0c7224 */ /* 0x100fe400078e0a02 */
[----:B------:R-:W-:Y:S02]  /*4920*/  @!P0 IMAD R8, R13, R40, R2 ;  /* 0x000000280d088224 */ /* 0x000fe400078e0202 */
[----:B------:R-:W-:Y:S02]  /*4930*/  @!P0 IMAD.MOV.U32 R2, RZ, RZ, R0 ;  /* 0x000000ffff028224 */ /* 0x000fe400078e0000 */
[----:B------:R-:W-:Y:S02]  /*4940*/  IMAD R11, R3, R12, R11 ;  /* 0x0000000c030b7224 */ /* 0x000fe400078e020b */
[----:B------:R-:W-:Y:S02]  /*4950*/  IMAD R10, R6, R9, R10 ;  /* 0x00000009060a7224 */ /* 0x000fe400078e020a */
[----:B------:R-:W-:Y:S02]  /*4960*/  IMAD R11, R2, R3, R11 ;  /* 0x00000003020b7224 */ /* 0x000fe400078e020b */
[----:B------:R-:W-:Y:S02]  /*4970*/  IMAD R10, R8, R6, R10 ;  /* 0x00000006080a7224 */ /* 0x000fe400078e020a */
.L_x_86:
[----:B------:R-:W-:Y:S05]  /*4980*/  BRA.U UP0, `(.L_x_87) ;  /* 0x0000000100107547 */ /* 0x000fea000b800000 */
[----:B------:R-:W-:Y:S04]  /*4990*/  MOV R2, UR21 ;  /* 0x0000001500027c02 */ /* 0x000fe80008000f00 */
[----:B------:R-:W-:Y:S04]  /*49a0*/  SHF.L.U32 R2, R2, 0x1f, RZ ;  /* 0x0000001f02027819 */ /* 0x000fe800000006ff */
[----:B------:R-:W1:Y:S02]  /*49b0*/  SYNCS.PHASECHK.TRANS64.TRYWAIT P0, [UR4+0xf8], R2 ;  /* 0x0000f802ff0075a7 */ /* 0x000e640008001104 */
[----:B-1----:R-:W-:Y:S05]  /*49c0*/  @!P0 BRA `(.L_x_88) ;  /* 0x0000005400608947 */ /* 0x002fea0003800000 */
.L_x_87:
[----:B------:R-:W-:Y:S05]  /*49d0*/  @!P5 BRA `(.L_x_89) ;  /* 0x00000000002cd947 */ /* 0x000fea0003800000 */
[----:B------:R-:W-:Y:S01]  /*49e0*/  ISETP.NE.U32.AND P0, PT, R14, RZ, PT ;  /* 0x000000ff0e00720c */ /* 0x000fe20003f05070 */
[----:B------:R-:W-:Y:S03]  /*49f0*/  IMAD.MOV.U32 R88, RZ, RZ, 0x1 ;  /* 0x00000001ff587424 */ /* 0x000fe600078e00ff */
[----:B------:R-:W-:Y:S11]  /*4a00*/  ISETP.NE.AND.EX P0, PT, R15, RZ, PT, P0 ;  /* 0x000000ff0f00720c */ /* 0x000ff60003f05300 */
[----:B------:R-:W-:Y:S02]  /*4a10*/  @!UPT UIADD3 URZ, UPT, UPT, URZ, URZ, URZ ;  /* 0x000000fffffff290 */ /* 0x000fe4000fffe0ff */
[----:B------:R-:W2:Y:S01]  /*4a20*/  @P0 LDC.64 R8, c[0x0][0xc88] ;  /* 0x00032200ff080b82 */ /* 0x000ea20000000a00 */
[----:B-1----:R-:W-:Y:S04]  /*4a30*/  @P0 IMAD R0, R16, UR44, RZ ;  /* 0x0000002c10000c24 */ /* 0x002fe8000f8e02ff */
[----:B--2---:R-:W-:Y:S04]  /*4a40*/  @P0 IMAD.WIDE R8, R0, 0x4, R8 ;  /* 0x0000000400080825 */ /* 0x004fe800078e0208 */
[----:B------:R-:W-:Y:S01]  /*4a50*/  HFMA2 R0, -RZ, RZ, 0, 5.9604644775390625e-08 ;  /* 0x00000001ff007431 */ /* 0x000fe200000001ff */
[----:B-----5:R2:W5:Y:S04]  /*4a60*/  @P0 LDG.E R49, desc[UR46][R8.64] ;  /* 0x0000002e08310981 */ /* 0x020568000c1e1900 */
[----:B------:R-:W-:Y:S01]  /*4a70*/  @!P0 PRMT R88, R0, 0x7610, R88 ;  /* 0x0000761000588816 */ /* 0x000fe20000000058 */
[----:B--2---:R-:W3:Y:S06]  /*4a80*/  @!P0 LDC R49, c[0x0][0xc80] ;  /* 0x00032000ff318b82 */ /* 0x004eec0000000800 */
.L_x_89:
[----:B---3-5:R-:W-:Y:S01]  /*4a90*/  @!P4 FSETP.EQ.AND P0, PT, R49, RZ, PT ;  /* 0x000000ff3100c20b */ /* 0x028fe20003f02000 */
[----:B------:R-:W-:Y:S01]  /*4aa0*/  @!UPT UIADD3 URZ, UPT, UPT, URZ, URZ, URZ ;  /* 0x000000fffffff290 */ /* 0x000fe2000fffe0ff */
[----:B------:R-:W-:Y:S11]  /*4ab0*/  @!P4 BRA `(.L_x_90) ;  /* 0x000000000018c947 */ /* 0x000ff60003800000 */
[----:B------:R-:W-:Y:S02]  /*4ac0*/  LOP3.LUT P2, RZ, R88, 0xff, RZ, 0xc0, !PT ;  /* 0x000000ff58ff7812 */ /* 0x000fe4000784c0ff */
[----:B------:R-:W-:Y:S04]  /*4ad0*/  ISETP.NE.U32.AND P0, PT, R14, RZ, PT ;  /* 0x000000ff0e00720c */ /* 0x000fe80003f05070 */
[----:B------:R-:W-:Y:S04]  /*4ae0*/  ISETP.NE.AND.EX P0, PT, R15, RZ, PT, P0 ;  /* 0x000000ff0f00720c */ /* 0x000fe80003f05300 */
[----:B------:R-:W-:Y:S03]  /*4af0*/  PLOP3.LUT P0, PT, P0, PT, PT, 0x8, 0x80 ;  /* 0x000000000080781c */ /* 0x000fe6000070e170 */
[----:B------:R-:W-:Y:S11]  /*4b00*/  @P2 FSETP.EQ.AND P0, PT, R49, RZ, PT ;  /* 0x000000ff3100220b */ /* 0x000ff60003f02000 */
[----:B------:R-:W-:Y:S02]  /*4b10*/  @!UPT UIADD3 URZ, UPT, UPT, URZ, URZ, URZ ;  /* 0x000000fffffff290 */ /* 0x000fe4000fffe0ff */
.L_x_90:
[----:B------:R-:W2:Y:S01]  /*4b20*/  SYNCS.PHASECHK.TRANS64.TRYWAIT P2, [UR4+0xd0], R28 ;  /* 0x0000d01cff0075a7 */ /* 0x000ea20008041104 */
[----:B------:R-:W-:Y:S04]  /*4b30*/  ELECT P4, URZ, PT ;  /* 0x0000000000ff782f */ /* 0x000fe80003880000 */
[----:B------:R-:W-:Y:S11]  /*4b40*/  PLOP3.LUT P4, PT, P0, P4, PT, 0xf2, 0x2f ;  /* 0x00000000002f781c */ /* 0x000ff60000789e72 */
[----:B------:R-:W-:Y:S02]  /*4b50*/  @!UPT UIADD3 URZ, UPT, UPT, URZ, URZ, URZ ;  /* 0x000000fffffff290 */ /* 0x000fe4000fffe0ff */
[----:B------:R-:W-:Y:S05]  /*4b60*/  @!P4 IADD3 R8, P0, PT, R34, 0x980, RZ ;  /* 0x000009802208c810 */ /* 0x000fea0007f1e0ff */
[----:B-1----:R-:W-:Y:S01]  /*4b70*/  @!P4 IMAD.X R2, RZ, RZ, R35, P0 ;  /* 0x000000ffff02c224 */ /* 0x002fe200000e0623 */
[----:B--2---:R-:W-:Y:S07]  /*4b80*/  @!P2 BRA `(.L_x_91) ;  /* 0x000000540008a947 */ /* 0x004fee0003800000 */
.L_x_188:
[----:B------:R-:W-:Y:S01]  /*4b90*/  @!P4 R2UR UR6, R2 ;  /* 0x000000000206c2ca */ /* 0x000fe200000e0000 */
[----:B------:R-:W-:Y:S01]  /*4ba0*/  VOTEU.ALL UP0, P4 ;  /* 0x0000000000ff7886 */ /* 0x000fe20002000000 */
[----:B------:R-:W-:Y:S01]  /*4bb0*/  @!P4 R2UR UR7, R8 ;  /* 0x000000000807c2ca */ /* 0x000fe200000e0000 */
[----:B-1----:R-:W-:Y:S01]  /*4bc0*/  @!P4 IMAD.MOV.U32 R0, RZ, RZ, 0x2000 ;  /* 0x00002000ff00c424 */ /* 0x002fe200078e00ff */
[----:B------:R-:W-:Y:S01]  /*4bd0*/  UMOV UR10, 0x0 ;  /* 0x00000000000a7882 */ /* 0x000fe20000000000 */
[----:B------:R-:W-:Y:S01]  /*4be0*/  UMOV UR11, 0x10000000 ;  /* 0x10000000000b7882 */ /* 0x000fe20000000000 */
[----:B------:R-:W-:Y:S01]  /*4bf0*/  @!UP0 UIADD3 UR32, UPT, UPT, UR4, 0x200, URZ ;  /* 0x0000020004208890 */ /* 0x000fe2000fffe0ff */
[----:B------:R-:W-:Y:S01]  /*4c00*/  VOTEU.ALL UP0, P4 ;  /* 0x0000000000ff7886 */ /* 0x000fe20002000000 */
[----:B------:R-:W-:Y:S05]  /*4c10*/  UMOV UR36, UR44 ;  /* 0x0000002c00247c82 */ /* 0x000fea0008000000 */
[----:B------:R-:W-:Y:S01]  /*4c20*/  IMAD.U32 R9, RZ, RZ, UR6 ;  /* 0x00000006ff097e24 */ /* 0x000fe2000f8e00ff */
[----:B------:R-:W-:Y:S01]  /*4c30*/  UPRMT UR6, UR45, 0x654, UR33 ;  /* 0x000006542d067896 */ /* 0x000fe20008000021 */
[----:B------:R-:W-:Y:S03]  /*4c40*/  IMAD.U32 R8, RZ, RZ, UR7 ;  /* 0x00000007ff087e24 */ /* 0x000fe6000f8e00ff */
[----:B------:R-:W-:Y:S02]  /*4c50*/  @!P4 R2UR UR13, R9 ;  /* 0x00000000090dc2ca */ /* 0x000fe400000e0000 */
[----:B------:R-:W-:Y:S02]  /*4c60*/  @!P4 R2UR UR12, R8 ;  /* 0x00000000080cc2ca */ /* 0x000fe400000e0000 */
[----:B------:R-:W-:Y:S05]  /*4c70*/  @!P4 IADD3 R8, P0, PT, R34, 0x980, RZ ;  /* 0x000009802208c810 */ /* 0x000fea0007f1e0ff */
[----:B------:R-:W-:Y:S06]  /*4c80*/  @!P4 IMAD.X R2, RZ, RZ, R35, P0 ;  /* 0x000000ffff02c224 */ /* 0x000fec00000e0623 */
[----:B------:R1:W-:Y:S01]  /*4c90*/  @!UP0 UTMALDG.3D [UR32], [UR12], desc[UR10] ;  /* 0x00000a200c0085b4 */ /* 0x0003e20008011000 */
[----:B------:R1:W-:Y:S01]  /*4ca0*/  @!P4 SYNCS.ARRIVE.TRANS64.RED.A0TR RZ, [UR4+0xb0], R0 ;  /* 0x0000b000ffffc9a7 */ /* 0x0003e20008300404 */
[----:B------:R-:W-:Y:S01]  /*4cb0*/  SYNCS.ARRIVE.TRANS64.RED.A1T0 RZ, [UR6], RZ ;  /* 0x000000ffffff79a7 */ /* 0x000fe20008100406 */
[----:B------:R-:W2:Y:S02]  /*4cc0*/  SYNCS.PHASECHK.TRANS64.TRYWAIT P2, [UR4+0xd8], R28 ;  /* 0x0000d81cff0075a7 */ /* 0x000ea40008041104 */
[----:B-12---:R-:W-:Y:S05]  /*4cd0*/  @!P2 BRA `(.L_x_92) ;  /* 0x0000005000cca947 */ /* 0x006fea0003800000 */
.L_x_190:
[----:B------:R-:W-:Y:S01]  /*4ce0*/  @!P4 R2UR UR6, R2 ;  /* 0x000000000206c2ca */ /* 0x000fe200000e0000 */
[----:B------:R-:W-:Y:S01]  /*4cf0*/  VOTEU.ALL UP0, P4 ;  /* 0x0000000000ff7886 */ /* 0x000fe20002000000 */
[----:B------:R-:W-:Y:S01]  /*4d00*/  @!P4 R2UR UR7, R8 ;  /* 0x000000000807c2ca */ /* 0x000fe200000e0000 */
[----:B-1----:R-:W-:Y:S01]  /*4d10*/  @!P4 IMAD.MOV.U32 R0, RZ, RZ, 0x2000 ;  /* 0x00002000ff00c424 */ /* 0x002fe200078e00ff */
[----:B------:R-:W-:Y:S01]  /*4d20*/  UMOV UR10, 0x0 ;  /* 0x00000000000a7882 */ /* 0x000fe20000000000 */
[----:B------:R-:W-:Y:S01]  /*4d30*/  UMOV UR11, 0x10000000 ;  /* 0x10000000000b7882 */ /* 0x000fe20000000000 */
[----:B------:R-:W-:Y:S02]  /*4d40*/  @!UP0 UIADD3 UR26, UPT, UPT, UR34, 0x20, URZ ;  /* 0x00000020221a8890 */ /* 0x000fe4000fffe0ff */
[----:B------:R-:W-:Y:S01]  /*4d50*/  @!UP0 UIADD3 UR24, UPT, UPT, UR4, 0x2200, URZ ;  /* 0x0000220004188890 */ /* 0x000fe2000fffe0ff */
[----:B------:R-:W-:Y:S01]  /*4d60*/  VOTEU.ALL UP0, P4 ;  /* 0x0000000000ff7886 */ /* 0x000fe20002000000 */
[----:B------:R-:W-:Y:S01]  /*4d70*/  UMOV UR27, UR35 ;  /* 0x00000023001b7c82 */ /* 0x000fe20008000000 */
[----:B------:R-:W-:Y:S02]  /*4d80*/  UMOV UR28, UR44 ;  /* 0x0000002c001c7c82 */ /* 0x000fe40008000000 */
        /* <DEDUP_REMOVED lines=12> */
.L_x_192:
[----:B------:R-:W2:Y:S01]  /*4e50*/  LDC.64 R12, c[0x0][0xf18] ;  /* 0x0003c600ff0c7b82 */ /* 0x000ea20000000a00 */
[----:B------:R-:W-:Y:S01]  /*4e60*/  @!P4 R2UR UR6, R2 ;  /* 0x000000000206c2ca */ /* 0x000fe200000e0000 */
[----:B------:R-:W-:Y:S01]  /*4e70*/  VOTEU.ALL UP0, P4 ;  /* 0x0000000000ff7886 */ /* 0x000fe20002000000 */
[----:B------:R-:W-:Y:S01]  /*4e80*/  @!P4 R2UR UR7, R8 ;  /* 0x000000000807c2ca */ /* 0x000fe200000e0000 */
[----:B-1----:R-:W-:Y:S01]  /*4e90*/  @!P4 IMAD.MOV.U32 R0, RZ, RZ, 0x2000 ;  /* 0x00002000ff00c424 */ /* 0x002fe200078e00ff */
[----:B------:R-:W-:Y:S03]  /*4ea0*/  UMOV UR14, 0x0 ;  /* 0x00000000000e7882 */ /* 0x000fe60000000000 */
[----:B------:R-:W1:Y:S01]  /*4eb0*/  @!P1 LDC R2, c[0x0][0xf0c] ;  /* 0x0003c300ff029b82 */ /* 0x000e620000000800 */
[----:B------:R-:W-:Y:S01]  /*4ec0*/  @!UP0 UIADD3 UR10, UPT, UPT, UR34, 0x40, URZ ;  /* 0x00000040220a8890 */ /* 0x000fe2000fffe0ff */
[----:B------:R-:W-:Y:S01]  /*4ed0*/  @P3 SHF.R.U32.HI R29, RZ, 0x10, R21 ;  /* 0x00000010ff1d3819 */ /* 0x000fe20000011615 */
[----:B------:R-:W-:Y:S01]  /*4ee0*/  @!UP0 UIADD3 UR8, UPT, UPT, UR4, 0x4200, URZ ;  /* 0x0000420004088890 */ /* 0x000fe2000fffe0ff */
[----:B------:R-:W-:Y:S01]  /*4ef0*/  VIADD R31, R31, 0x1 ;  /* 0x000000011f1f7836 */ /* 0x000fe20000000000 */
[----:B------:R-:W-:Y:S01]  /*4f00*/  VOTEU.ALL UP0, P4 ;  /* 0x0000000000ff7886 */ /* 0x000fe20002000000 */
[----:B------:R-:W-:Y:S01]  /*4f10*/  UMOV UR15, 0x10000000 ;  /* 0x10000000000f7882 */ /* 0x000fe20000000000 */
[----:B------:R-:W-:Y:S01]  /*4f20*/  UMOV UR11, UR35 ;  /* 0x00000023000b7c82 */ /* 0x000fe20008000000 */
[----:B------:R-:W-:Y:S01]  /*4f30*/  IMAD.U32 R9, RZ, RZ, UR6 ;  /* 0x00000006ff097e24 */ /* 0x000fe2000f8e00ff */
[----:B------:R-:W-:Y:S01]  /*4f40*/  UMOV UR12, UR44 ;  /* 0x0000002c000c7c82 */ /* 0x000fe20008000000 */
[----:B------:R-:W-:Y:S01]  /*4f50*/  IMAD.U32 R8, RZ, RZ, UR7 ;  /* 0x00000007ff087e24 */ /* 0x000fe2000f8e00ff */
[----:B------:R-:W-:Y:S02]  /*4f60*/  UPRMT UR6, UR45, 0x654, UR9 ;  /* 0x000006542d067896 */ /* 0x000fe40008000009 */
[----:B------:R-:W-:Y:S02]  /*4f70*/  @!P4 R2UR UR17, R9 ;  /* 0x000000000911c2ca */ /* 0x000fe400000e0000 */
[----:B------:R-:W-:Y:S02]  /*4f80*/  @!P4 R2UR UR16, R8 ;  /* 0x000000000810c2ca */ /* 0x000fe400000e0000 */
[----:B------:R-:W3:Y:S11]  /*4f90*/  LDC.64 R8, c[0x0][0xf10] ;  /* 0x0003c400ff087b82 */ /* 0x000ef60000000a00 */
[----:B------:R4:W-:Y:S01]  /*4fa0*/  @!UP0 UTMALDG.3D [UR8], [UR16], desc[UR14] ;  /* 0x00000e08100085b4 */ /* 0x0009e20008011000 */
[----:B------:R5:W-:Y:S01]  /*4fb0*/  @!P4 SYNCS.ARRIVE.TRANS64.RED.A0TR RZ, [UR4+0xc0], R0 ;  /* 0x0000c000ffffc9a7 */ /* 0x000be20008300404 */
[C---:B---3--:R-:W-:Y:S01]  /*4fc0*/  @!P1 IMAD.HI.U32 R8, R11.reuse, R8, RZ ;  /* 0x000000080b089227 */ /* 0x048fe200078e00ff */
[----:B--2---:R-:W-:Y:S02]  /*4fd0*/  @!P1 ISETP.NE.AND P0, PT, R12, 0x1, PT ;  /* 0x000000010c00980c */ /* 0x004fe40003f05270 */
[----:B-1----:R-:W-:Y:S01]  /*4fe0*/  @!P1 ISETP.NE.AND P2, PT, R2, 0x1, PT ;  /* 0x000000010200980c */ /* 0x002fe20003f45270 */
[----:B------:R-:W-:Y:S01]  /*4ff0*/  SYNCS.ARRIVE.TRANS64.RED.A1T0 RZ, [UR6], RZ ;  /* 0x000000ffffff79a7 */ /* 0x000fe20008100406 */
[C---:B------:R-:W-:Y:S01]  /*5000*/  @!P1 IMAD.HI.U32 R13, R10.reuse, R13, RZ ;  /* 0x0000000d0a0d9227 */ /* 0x040fe200078e00ff */
[----:B------:R-:W-:Y:S04]  /*5010*/  @!P1 SHF.R.U32.HI R8, RZ, R9, R8 ;  /* 0x00000009ff089219 */ /* 0x000fe80000011608 */
[----:B------:R-:W-:Y:S01]  /*5020*/  @!P1 SEL R8, R11, R8, !P2 ;  /* 0x000000080b089207 */ /* 0x000fe20005000000 */
[----:B------:R-:W1:Y:S01]  /*5030*/  SYNCS.PHASECHK.TRANS64.TRYWAIT P5, [UR4+0xe8], R28 ;  /* 0x0000e81cff0075a7 */ /* 0x000e6200080a1104 */
[----:B-----5:R-:W2:Y:S02]  /*5040*/  @!P1 LDC R0, c[0x0][0xf20] ;  /* 0x0003c800ff009b82 */ /* 0x020ea40000000800 */
[----:B--2---:R-:W-:Y:S04]  /*5050*/  @!P1 SHF.R.U32.HI R0, RZ, R0, R13 ;  /* 0x00000000ff009219 */ /* 0x004fe8000001160d */
[----:B------:R-:W-:Y:S05]  /*5060*/  @!P1 SEL R9, R10, R0, !P0 ;  /* 0x000000000a099207 */ /* 0x000fea0004000000 */
[----:B------:R-:W-:Y:S02]  /*5070*/  @!P1 IMAD.IADD R0, R9, 0x1, -R8 ;  /* 0x0000000109009824 */ /* 0x000fe400078e0a08 */
[----:B------:R-:W-:Y:S02]  /*5080*/  @!P1 IMAD.IADD R8, R8, 0x1, -R9 ;  /* 0x0000000108089824 */ /* 0x000fe400078e0a09 */
[----:B------:R-:W-:Y:S02]  /*5090*/  @!P1 IMAD R11, R0, R2, R11 ;  /* 0x00000002000b9224 */ /* 0x000fe400078e020b */
[----:B------:R-:W-:Y:S01]  /*50a0*/  @!P1 IMAD R10, R8, R12, R10 ;  /* 0x0000000c080a9224 */ /* 0x000fe200078e020a */
[----:B-1--4-:R-:W-:Y:S06]  /*50b0*/  @!P5 BRA `(.L_x_94) ;  /* 0x000000500004d947 */ /* 0x012fec0003800000 */
.L_x_194:
[----:B------:R-:W-:Y:S01]  /*50c0*/  @!P4 IADD3 R2, P0, PT, R34, 0x980, RZ ;  /* 0x000009802202c810 */ /* 0x000fe20007f1e0ff */
[----:B------:R-:W-:Y:S01]  /*50d0*/  VOTEU.ALL UP0, P4 ;  /* 0x0000000000ff7886 */ /* 0x000fe20002000000 */
[----:B------:R-:W-:Y:S01]  /*50e0*/  UMOV UR12, 0x0 ;  /* 0x00000000000c7882 */ /* 0x000fe20000000000 */
[----:B------:R-:W-:Y:S01]  /*50f0*/  UMOV UR13, 0x10000000 ;  /* 0x10000000000d7882 */ /* 0x000fe20000000000 */
[----:B------:R-:W-:Y:S01]  /*5100*/  @!P4 R2UR UR7, R2 ;  /* 0x000000000207c2ca */ /* 0x000fe200000e0000 */
[----:B-1----:R-:W-:Y:S01]  /*5110*/  @!P4 IMAD.X R0, RZ, RZ, R35, P0 ;  /* 0x000000ffff00c224 */ /* 0x002fe200000e0623 */
[----:B------:R-:W-:Y:S01]  /*5120*/  @!UP0 UIADD3 UR18, UPT, UPT, UR34, 0x60, URZ ;  /* 0x0000006022128890 */ /* 0x000fe2000fffe0ff */
[----:B------:R-:W-:Y:S01]  /*5130*/  IMAD.IADD R2, R10, 0x1, R86 ;  /* 0x000000010a027824 */ /* 0x000fe200078e0256 */
[----:B------:R-:W-:Y:S01]  /*5140*/  @!UP0 UIADD3 UR16, UPT, UPT, UR4, 0x6200, URZ ;  /* 0x0000620004108890 */ /* 0x000fe2000fffe0ff */
[----:B------:R-:W-:Y:S01]  /*5150*/  ISETP.NE.AND P0, PT, R31, 0x2, PT ;  /* 0x000000021f00780c */ /* 0x000fe20003f05270 */
[----:B------:R-:W-:Y:S01]  /*5160*/  @!UP0 UIADD3 UR17, UPT, UPT, UR4, 0xc8, URZ ;  /* 0x000000c804118890 */ /* 0x000fe2000fffe0ff */
[----:B------:R-:W-:Y:S01]  /*5170*/  @!P4 R2UR UR6, R0 ;  /* 0x000000000006c2ca */ /* 0x000fe200000e0000 */
[----:B------:R-:W-:Y:S01]  /*5180*/  VOTEU.ALL UP0, P4 ;  /* 0x0000000000ff7886 */ /* 0x000fe20002000000 */
[----:B------:R-:W-:Y:S01]  /*5190*/  UMOV UR19, UR35 ;  /* 0x0000002300137c82 */ /* 0x000fe20008000000 */
[----:B------:R-:W-:Y:S01]  /*51a0*/  UMOV UR20, UR44 ;  /* 0x0000002c00147c82 */ /* 0x000fe20008000000 */
[----:B------:R-:W-:Y:S01]  /*51b0*/  IMAD.IADD R0, R11, 0x1, R87 ;  /* 0x000000010b007824 */ /* 0x000fe200078e0257 */
[----:B------:R-:W-:Y:S01]  /*51c0*/  R2UR UR11, R2 ;  /* 0x00000000020b72ca */ /* 0x000fe200000e0000 */
[----:B------:R-:W-:Y:S01]  /*51d0*/  IMAD.U32 R8, RZ, RZ, UR7 ;  /* 0x00000007ff087e24 */ /* 0x000fe2000f8e00ff */
[----:B------:R-:W-:Y:S02]  /*51e0*/  @P3 R2UR UR44, R29 ;  /* 0x000000001d2c32ca */ /* 0x000fe400000e0000 */
[----:B------:R-:W-:Y:S02]  /*51f0*/  R2UR UR27, R0 ;  /* 0x00000000001b72ca */ /* 0x000fe400000e0000 */
[----:B------:R-:W-:Y:S02]  /*5200*/  SEL R0, RZ, 0x1, P0 ;  /* 0x00000001ff007807 */ /* 0x000fe40000000000 */
[----:B------:R-:W-:Y:S01]  /*5210*/  IMAD.U32 R9, RZ, RZ, UR6 ;  /* 0x00000006ff097e24 */ /* 0x000fe2000f8e00ff */
[----:B------:R-:W-:Y:S02]  /*5220*/  @!P4 R2UR UR6, R8 ;  /* 0x000000000806c2ca */ /* 0x000fe400000e0000 */
[----:B------:R-:W-:Y:S02]  /*5230*/  LOP3.LUT R30, R30, R0, RZ, 0x3c, !PT ;  /* 0x000000001e1e7212 */ /* 0x000fe400078e3cff */
[----:B------:R-:W-:Y:S02]  /*5240*/  @!P4 R2UR UR7, R9 ;  /* 0x000000000907c2ca */ /* 0x000fe400000e0000 */
[----:B------:R-:W-:Y:S02]  /*5250*/  LOP3.LUT R32, R32, 0x1, RZ, 0x3c, !PT ;  /* 0x0000000120207812 */ /* 0x000fe400078e3cff */
[----:B------:R-:W-:Y:S09]  /*5260*/  SEL R31, R31, RZ, P0 ;  /* 0x000000ff1f1f7207 */ /* 0x000ff20000000000 */
[----:B------:R2:W-:Y:S01]  /*5270*/  @!UP0 UTMALDG.3D [UR16], [UR6], desc[UR12] ;  /* 0x00000c10060085b4 */ /* 0x0005e20008011000 */
[----:B------:R2:W-:Y:S01]  /*5280*/  @!P4 SYNCS.ARRIVE.TRANS64.RED.A0TR RZ, [UR4+0xc8], R27 ;  /* 0x0000c81bffffc9a7 */ /* 0x0005e20008300404 */
[----:B------:R-:W-:Y:S01]  /*5290*/  UPLOP3.LUT UP0, UPT, UPT, UPT, UPT, 0x80, 0x8 ;  /* 0x000000000008789c */ /* 0x000fe20003f0f070 */
[----:B------:R-:W-:Y:S01]  /*52a0*/  SYNCS.ARRIVE.TRANS64.RED.A1T0 RZ, [UR5], RZ ;  /* 0x000000ffffff79a7 */ /* 0x000fe20008100405 */
[----:B------:R-:W-:Y:S09]  /*52b0*/  @P3 BRA `(.L_x_95) ;  /* 0xfffffff0009c3947 */ /* 0x000ff2000383ffff */
[----:B------:R-:W-:-:S04]  /*52c0*/  SHF.L.U32 R2, R32, 0x1f, RZ ;  /* 0x0000001f20027819 */ /* 0x000fc800000006ff */
[----:B------:R-:W1:Y:S02]  /*52d0*/  SYNCS.PHASECHK.TRANS64.TRYWAIT P0, [UR4+0xd0], R2 ;  /* 0x0000d002ff0075a7 */ /* 0x000e640008001104 */
[----:B-1----:R-:W-:Y:S05]  /*52e0*/  @!P0 BRA `(.L_x_96) ;  /* 0x0000004c00908947 */ /* 0x002fea0003800000 */
.L_x_196:
[----:B------:R-:W3:Y:S02]  /*52f0*/  SYNCS.PHASECHK.TRANS64.TRYWAIT P0, [UR4+0xd8], R2 ;  /* 0x0000d802ff0075a7 */ /* 0x000ee40008001104 */
[----:B---3--:R-:W-:Y:S05]  /*5300*/  @!P0 BRA `(.L_x_97) ;  /* 0x0000004c00a08947 */ /* 0x008fea0003800000 */
.L_x_198:
[----:B------:R-:W3:Y:S02]  /*5310*/  SYNCS.PHASECHK.TRANS64.TRYWAIT P0, [UR4+0xe0], R2 ;  /* 0x0000e002ff0075a7 */ /* 0x000ee40008001104 */
[----:B---3--:R-:W-:Y:S05]  /*5320*/  @!P0 BRA `(.L_x_98) ;  /* 0x0000004c00b08947 */ /* 0x008fea0003800000 */
.L_x_200:
[----:B-1----:R-:W-:-:S07]  /*5330*/  MOV R0, UR4 ;  /* 0x0000000400007c02 */ /* 0x002fce0008000f00 */
.L_x_99:
[----:B-1----:R-:W-:-:S04]  /*5340*/  SHF.L.U32 R2, R32, 0x1f, RZ ;  /* 0x0000001f20027819 */ /* 0x002fc800000006ff */
[----:B------:R1:W3:Y:S03]  /*5350*/  SYNCS.PHASECHK.TRANS64.TRYWAIT P0, [R0+URZ+0xe8], R2 ;  /* 0x0000e802000075a7 */ /* 0x0002e600080011ff */
[----:B---3--:R-:W-:Y:S05]  /*5360*/  @!P0 NANOSLEEP.SYNCS 0x989680 ;  /* 0x009896800000895d */ /* 0x008fea0003900000 */
[----:B------:R-:W3:Y:S02]  /*5370*/  @!P0 SYNCS.PHASECHK.TRANS64 P0, [R0+URZ+0xe8], R2 ;  /* 0x0000e802000085a7 */ /* 0x000ee400080010ff */
[----:B--23--:R-:W-:Y:S05]  /*5380*/  @P0 EXIT ;  /* 0x000000000000094d */ /* 0x00cfea0003800000 */
[----:B------:R-:W-:Y:S05]  /*5390*/  BRA `(.L_x_99) ;  /* 0xfffffffc00e87947 */ /* 0x000fea000383ffff */
.L_x_84:
[----:B------:R-:W-:-:S06]  /*53a0*/  UISETP.GE.AND UP0, UPT, UR10, 0x4, UPT ;  /* 0x000000040a00788c */ /* 0x000fcc000bf06270 */
[----:B------:R-:W-:-:S13]  /*53b0*/  PLOP3.LUT P0, PT, PT, PT, UP0, 0x80, 0x8 ;  /* 0x000000000008781c */ /* 0x000fda0003f0f008 */
[----:B------:R-:W-:Y:S05]  /*53c0*/  @!P0 EXIT ;  /* 0x000000000000894d */ /* 0x000fea0003800000 */
[----:B------:R-:W-:Y:S01]  /*53d0*/  BAR.SYNC.DEFER_BLOCKING 0x6, 0xa0 ;  /* 0x0182800000007b1d */ /* 0x000fe20000010000 */
[C---:B------:R-:W-:Y:S01]  /*53e0*/  IMAD.SHL.U32 R2, R101.reuse, 0x20, RZ ;  /* 0x0000002065027824 */ /* 0x040fe200078e00ff */
[C---:B------:R-:W-:Y:S01]  /*53f0*/  SHF.L.U32 R46, R101.reuse, 0x10, RZ ;  /* 0x00000010652e7819 */ /* 0x040fe200000006ff */
[C---:B------:R-:W-:Y:S01]  /*5400*/  IMAD.SHL.U32 R100, R101.reuse, 0x4, RZ ;  /* 0x0000000465647824 */ /* 0x040fe200078e00ff */
[C---:B------:R-:W-:Y:S01]  /*5410*/  LOP3.LUT R102, R101.reuse, 0x60, RZ, 0xc0, !PT ;  /* 0x0000006065667812 */ /* 0x040fe200078ec0ff */
[----:B------:R-:W-:Y:S01]  /*5420*/  HFMA2 R97, -RZ, RZ, 0, 5.9604644775390625e-08 ;  /* 0x00000001ff617431 */ /* 0x000fe200000001ff */
[----:B------:R-:W-:Y:S02]  /*5430*/  UMOV UR49, 0x400 ;  /* 0x0000040000317882 */ /* 0x000fe40000000000 */
[----:B------:R-:W1:Y:S01]  /*5440*/  LDC R91, c[0x0][0x370] ;  /* 0x0000dc00ff5b7b82 */ /* 0x000e620000000800 */
[----:B------:R-:W-:Y:S01]  /*5450*/  ULEA UR49, UR45, UR49, 0x18 ;  /* 0x000000312d317291 */ /* 0x000fe2000f8ec0ff */
[----:B------:R-:W-:Y:S01]  /*5460*/  LOP3.LUT R3, R2, 0xc0, RZ, 0xc0, !PT ;  /* 0x000000c002037812 */ /* 0x000fe200078ec0ff */
[----:B------:R-:W-:Y:S01]  /*5470*/  HFMA2 R95, -RZ, RZ, 0, 0 ;  /* 0x00000000ff5f7431 */ /* 0x000fe200000001ff */
[----:B------:R-:W-:Y:S01]  /*5480*/  LOP3.LUT R99, R101, 0x2, RZ, 0xc0, !PT ;  /* 0x0000000265637812 */ /* 0x000fe200078ec0ff */
[----:B------:R-:W-:Y:S01]  /*5490*/  UIADD3 UR4, UPT, UPT, UR49, 0x200, URZ ;  /* 0x0000020031047890 */ /* 0x000fe2000fffe0ff */
[----:B------:R-:W-:Y:S01]  /*54a0*/  LOP3.LUT R100, R3, 0x18, R100, 0xf8, !PT ;  /* 0x0000001803647812 */ /* 0x000fe200078ef864 */
[----:B------:R-:W-:Y:S01]  /*54b0*/  IMAD.MOV.U32 R45, RZ, RZ, RZ ;  /* 0x000000ffff2d7224 */ /* 0x000fe200078e00ff */
[----:B------:R-:W3:Y:S01]  /*54c0*/  LDC R42, c[0x0][0xf0c] ;  /* 0x0003c300ff2a7b82 */ /* 0x000ee20000000800 */
[----:B------:R-:W-:Y:S01]  /*54d0*/  LOP3.LUT R46, R46, 0x600000, RZ, 0xc0, !PT ;  /* 0x006000002e2e7812 */ /* 0x000fe200078ec0ff */
[----:B------:R-:W-:Y:S01]  /*54e0*/  IMAD.MOV.U32 R105, RZ, RZ, RZ ;  /* 0x000000ffff697224 */ /* 0x000fe200078e00ff */
[----:B------:R-:W-:Y:S01]  /*54f0*/  LOP3.LUT R100, R100, 0xf20, R2, 0xf8, !PT ;  /* 0x00000f2064647812 */ /* 0x000fe200078ef802 */
[----:B------:R-:W-:Y:S01]  /*5500*/  IMAD.U32 R93, RZ, RZ, UR4 ;  /* 0x00000004ff5d7e24 */ /* 0x000fe2000f8e00ff */
[----:B------:R-:W-:Y:S01]  /*5510*/  LOP3.LUT R101, R101, 0x4, RZ, 0xc0, !PT ;  /* 0x0000000465657812 */ /* 0x000fe200078ec0ff */
[----:B------:R-:W4:Y:S01]  /*5520*/  LDCU.64 UR52, c[0x0][0x348] ;  /* 0x00006900ff3477ac */ /* 0x000f220008000a00 */
[----:B------:R-:W-:Y:S01]  /*5530*/  MOV R96, RZ ;  /* 0x000000ff00607202 */ /* 0x000fe20000000f00 */
[----:B------:R-:W1:Y:S01]  /*5540*/  LDC R89, c[0x0][0xf20] ;  /* 0x0003c800ff597b82 */ /* 0x000e620000000800 */
[----:B------:R-:W2:Y:S01]  /*5550*/  LDS R0, [UR49+0x190] ;  /* 0x00019031ff007984 */ /* 0x000ea20008000800 */
[----:B------:R-:W-:Y:S01]  /*5560*/  IMAD R100, R100, 0x2, R93 ;  /* 0x0000000264647824 */ /* 0x000fe200078e025d */
[----:B------:R-:W1:Y:S03]  /*5570*/  LDCU.64 UR40, c[0x0][0xc88] ;  /* 0x00019100ff2877ac */ /* 0x000e660008000a00 */
[--C-:B------:R-:W-:Y:S01]  /*5580*/  IMAD R99, R99, -0x10, R100.reuse ;  /* 0xfffffff063637824 */ /* 0x100fe200078e0264 */
[----:B------:R-:W1:Y:S01]  /*5590*/  LDCU.64 UR42, c[0x0][0xc90] ;  /* 0x00019200ff2a77ac */ /* 0x000e620008000a00 */
[----:B------:R-:W1:Y:S01]  /*55a0*/  LDC R41, c[0x0][0xf30] ;  /* 0x0003cc00ff297b82 */ /* 0x000e620000000800 */
[----:B------:R-:W-:Y:S01]  /*55b0*/  IMAD R98, R101, -0x10, R100 ;  /* 0xfffffff065627824 */ /* 0x000fe200078e0264 */
[----:B------:R-:W-:Y:S01]  /*55c0*/  UMOV UR50, URZ ;  /* 0x000000ff00327c82 */ /* 0x000fe20008000000 */
[----:B------:R-:W-:-:S05]  /*55d0*/  UMOV UR51, URZ ;  /* 0x000000ff00337c82 */ /* 0x000fca0008000000 */
[----:B------:R-:W1:Y:S08]  /*55e0*/  LDC.64 R84, c[0x0][0xf10] ;  /* 0x0003c400ff547b82 */ /* 0x000e700000000a00 */
[----:B------:R-:W1:Y:S08]  /*55f0*/  LDC.64 R38, c[0x0][0xf18] ;  /* 0x0003c600ff267b82 */ /* 0x000e700000000a00 */
[----:B------:R-:W1:Y:S08]  /*5600*/  LDC.64 R36, c[0x0][0xf28] ;  /* 0x0003ca00ff247b82 */ /* 0x000e700000000a00 */
[----:B------:R-:W1:Y:S01]  /*5610*/  LDC.64 R82, c[0x0][0xcb0] ;  /* 0x00032c00ff527b82 */ /* 0x000e620000000a00 */
[----:B--2---:R-:W-:-:S07]  /*5620*/  IMAD.IADD R46, R0, 0x1, R46 ;  /* 0x00000001002e7824 */ /* 0x004fce00078e022e */
[----:B------:R-:W2:Y:S08]  /*5630*/  LDC.64 R80, c[0x0][0xca8] ;  /* 0x00032a00ff507b82 */ /* 0x000eb00000000a00 */
[----:B---34-:R-:W1:Y:S02]  /*5640*/  LDC R90, c[0x0][0x374] ;  /* 0x0000dd00ff5a7b82 */ /* 0x018e640000000800 */
.L_x_143:
[----:B------:R-:W-:Y:S02]  /*5650*/  LEA R0, R105, UR49, 0x3 ;  /* 0x0000003169007c11 */ /* 0x000fe4000f8e18ff */
[----:B------:R-:W-:Y:S02]  /*5660*/  SHF.L.U32 R2, R95, 0x1f, RZ ;  /* 0x0000001f5f027819 */ /* 0x000fe400000006ff */
[----:B-1----:R-:W-:Y:S02]  /*5670*/  LEA R16, R105, UR49, 0x4 ;  /* 0x0000003169107c11 */ /* 0x002fe4000f8e20ff */
[----:B---3--:R-:W3:Y:S02]  /*5680*/  SYNCS.PHASECHK.TRANS64.TRYWAIT P0, [R0+URZ+0x100], R2 ;  /* 0x00010002000075a7 */ /* 0x008ee400080011ff */
[----:B---3--:R-:W-:Y:S05]  /*5690*/  @!P0 BRA `(.L_x_100) ;  /* 0x0000004800ec8947 */ /* 0x008fea0003800000 */
.L_x_201:
[----:B------:R-:W4:Y:S01]  /*56a0*/  LDC.64 R10, c[0x0][0xf10] ;  /* 0x0003c400ff0a7b82 */ /* 0x000f220000000a00 */
[----:B------:R-:W2:Y:S01]  /*56b0*/  LDS.128 R16, [R16+0x170] ;  /* 0x0001700010107984 */ /* 0x000ea20000000c00 */
[----:B-1----:R-:W-:Y:S01]  /*56c0*/  ISETP.NE.AND P1, PT, R41, 0x1, PT ;  /* 0x000000012900780c */ /* 0x002fe20003f25270 */
[----:B---3--:R-:W-:Y:S01]  /*56d0*/  VIADD R0, R0, 0x110 ;  /* 0x0000011000007836 */ /* 0x008fe20000000000 */
[----:B------:R-:W-:Y:S04]  /*56e0*/  ISETP.GE.AND P0, PT, R40, 0x1, PT ;  /* 0x000000012800780c */ /* 0x000fe80003f06270 */
[----:B------:R-:W1:Y:S01]  /*56f0*/  LDC.64 R8, c[0x0][0xf18] ;  /* 0x0003c600ff087b82 */ /* 0x000e620000000a00 */
[----:B------:R-:W-:Y:S01]  /*5700*/  PRMT R0, RZ, 0x654, R0 ;  /* 0x00000654ff007816 */ /* 0x000fe20000000000 */
[----:B------:R-:W-:Y:S01]  /*5710*/  @!PT LDS RZ, [RZ] ;  /* 0x00000000fffff984 */ /* 0x000fe20000000800 */
[----:B------:R-:W-:Y:S01]  /*5720*/  @!PT LDS RZ, [RZ] ;  /* 0x00000000fffff984 */ /* 0x000fe20000000800 */
[----:B------:R-:W-:Y:S01]  /*5730*/  @!PT LDS RZ, [RZ] ;  /* 0x00000000fffff984 */ /* 0x000fe20000000800 */
[----:B------:R-:W-:Y:S01]  /*5740*/  @!PT LDS RZ, [RZ] ;  /* 0x00000000fffff984 */ /* 0x000fe20000000800 */
[----:B------:R3:W-:Y:S06]  /*5750*/  MEMBAR.ALL.CTA ;  /* 0x0000000000007992 */ /* 0x0007ec0000008000 */
[----:B---3--:R-:W3:Y:S01]  /*5760*/  FENCE.VIEW.ASYNC.S ;  /* 0x00000000000073c6 */ /* 0x008ee20000000000 */
[----:B------:R-:W1:Y:S08]  /*5770*/  @!P1 LDC R12, c[0x0][0xf20] ;  /* 0x0003c800ff0c9b82 */ /* 0x000e700000000800 */
[----:B------:R-:W1:Y:S01]  /*5780*/  @!P1 LDC R7, c[0x0][0xf0c] ;  /* 0x0003c300ff079b82 */ /* 0x000e620000000800 */
[----:B---3--:R3:W-:Y:S01]  /*5790*/  SYNCS.ARRIVE.TRANS64.RED.A1T0 RZ, [R0+URZ], RZ ;  /* 0x000000ff00ff79a7 */ /* 0x0087e200081004ff */
[----:B--2---:R-:W-:Y:S04]  /*57a0*/  LOP3.LUT P4, RZ, R18, 0x1, RZ, 0xc0, !PT ;  /* 0x0000000112ff7812 */ /* 0x004fe8000788c0ff */
[----:B------:R-:W-:Y:S09]  /*57b0*/  P2R R103, PR, RZ, 0x10 ;  /* 0x00000010ff677803 */ /* 0x000ff20000000000 */
[----:B------:R-:W-:Y:S02]  /*57c0*/  @P4 MOV R44, R16 ;  /* 0x00000010002c4202 */ /* 0x000fe40000000f00 */
[----:B------:R-:W-:Y:S01]  /*57d0*/  @P4 LOP3.LUT R43, R17, 0xffff, RZ, 0xc0, !PT ;  /* 0x0000ffff112b4812 */ /* 0x000fe200078ec0ff */
[----:B---34-:R-:W-:Y:S06]  /*57e0*/  @!P0 BRA `(.L_x_101) ;  /* 0x0000000000a48947 */ /* 0x018fec0003800000 */
[----:B------:R-:W-:Y:S01]  /*57f0*/  IMAD.HI.U32 R0, R90, R39, RZ ;  /* 0x000000275a007227 */ /* 0x000fe200078e00ff */
[----:B------:R-:W-:Y:S02]  /*5800*/  ISETP.NE.AND P0, PT, R38, 0x1, PT ;  /* 0x000000012600780c */ /* 0x000fe40003f05270 */
[----:B------:R-:W-:Y:S01]  /*5810*/  ISETP.NE.AND P2, PT, R40, 0x1, PT ;  /* 0x000000012800780c */ /* 0x000fe20003f45270 */
[----:B------:R-:W-:Y:S01]  /*5820*/  IMAD.HI.U32 R4, R91, R84, RZ ;  /* 0x000000545b047227 */ /* 0x000fe200078e00ff */
[----:B------:R-:W-:Y:S02]  /*5830*/  SHF.R.U32.HI R0, RZ, R89, R0 ;  /* 0x00000059ff007219 */ /* 0x000fe40000011600 */
[----:B------:R-:W-:Y:S01]  /*5840*/  ISETP.NE.AND P3, PT, R42, 0x1, PT ;  /* 0x000000012a00780c */ /* 0x000fe20003f65270 */
[----:B------:R-:W-:Y:S01]  /*5850*/  IMAD.HI.U32 R6, R43, R39, RZ ;  /* 0x000000272b067227 */ /* 0x000fe200078e00ff */
[-C--:B------:R-:W-:Y:S02]  /*5860*/  SHF.R.U32.HI R4, RZ, R85.reuse, R4 ;  /* 0x00000055ff047219 */ /* 0x080fe40000011604 */
[----:B------:R-:W-:Y:S01]  /*5870*/  SEL R0, R90, R0, !P0 ;  /* 0x000000005a007207 */ /* 0x000fe20004000000 */
[----:B------:R-:W-:Y:S01]  /*5880*/  IMAD.HI.U32 R5, R44, R84, RZ ;  /* 0x000000542c057227 */ /* 0x000fe200078e00ff */
[----:B------:R-:W-:Y:S03]  /*5890*/  SEL R4, R91, R4, !P3 ;  /* 0x000000045b047207 */ /* 0x000fe60005800000 */
[-C--:B------:R-:W-:Y:S01]  /*58a0*/  IMAD.HI.U32 R3, R0, R36.reuse, RZ ;  /* 0x0000002400037227 */ /* 0x080fe200078e00ff */
[----:B------:R-:W-:Y:S03]  /*58b0*/  SHF.R.U32.HI R5, RZ, R85, R5 ;  /* 0x00000055ff057219 */ /* 0x000fe60000011605 */
[----:B------:R-:W-:Y:S01]  /*58c0*/  IMAD.HI.U32 R2, R4, R36, RZ ;  /* 0x0000002404027227 */ /* 0x000fe200078e00ff */
[----:B------:R-:W-:Y:S02]  /*58d0*/  @P2 SHF.R.U32.HI R0, RZ, R37, R3 ;  /* 0x00000025ff002219 */ /* 0x000fe40000011603 */
[----:B------:R-:W-:Y:S02]  /*58e0*/  SHF.R.U32.HI R3, RZ, R89, R6 ;  /* 0x00000059ff037219 */ /* 0x000fe40000011606 */
[----:B------:R-:W-:Y:S01]  /*58f0*/  @P2 SHF.R.U32.HI R4, RZ, R37, R2 ;  /* 0x00000025ff042219 */ /* 0x000fe20000011602 */
[----:B------:R-:W-:Y:S01]  /*5900*/  IMAD R0, R40, R0, RZ ;  /* 0x0000000028007224 */ /* 0x000fe200078e02ff */
[----:B------:R-:W-:Y:S02]  /*5910*/  SEL R3, R43, R3, !P0 ;  /* 0x000000032b037207 */ /* 0x000fe40004000000 */
[----:B------:R-:W-:Y:S01]  /*5920*/  SEL R2, R44, R5, !P3 ;  /* 0x000000052c027207 */ /* 0x000fe20005800000 */
[----:B------:R-:W-:Y:S01]  /*5930*/  IMAD R5, R40, R4, RZ ;  /* 0x0000000428057224 */ /* 0x000fe200078e02ff */
[C---:B------:R-:W-:Y:S01]  /*5940*/  ISETP.GE.AND P0, PT, R3.reuse, R0, PT ;  /* 0x000000000300720c */ /* 0x040fe20003f06270 */
[C---:B------:R-:W-:Y:S03]  /*5950*/  IMAD.HI.U32 R0, R3.reuse, R36, RZ ;  /* 0x0000002403007227 */ /* 0x040fe600078e00ff */
[C---:B------:R-:W-:Y:S02]  /*5960*/  ISETP.GE.OR P0, PT, R2.reuse, R5, P0 ;  /* 0x000000050200720c */ /* 0x040fe40000706670 */
[----:B------:R-:W-:Y:S04]  /*5970*/  SHF.R.U32.HI R0, RZ, R37, R0 ;  /* 0x00000025ff007219 */ /* 0x000fe80000011600 */
[C---:B------:R-:W-:Y:S05]  /*5980*/  SEL R6, R3.reuse, R0, !P2 ;  /* 0x0000000003067207 */ /* 0x040fea0005000000 */
        /* <DEDUP_REMOVED lines=14> */
[----:B------:R-:W-:Y:S07]  /*5a70*/  IMAD R43, R3, R38, R43 ;  /* 0x00000026032b7224 */ /* 0x000fee00078e022b */
.L_x_101:
[----:B-1----:R-:W-:Y:S01]  /*5a80*/  @!P1 IMAD.HI.U32 R2, R43, R9, RZ ;  /* 0x000000092b029227 */ /* 0x002fe200078e00ff */
[----:B------:R-:W-:Y:S01]  /*5a90*/  @!P1 ISETP.NE.AND P0, PT, R8, 0x1, PT ;  /* 0x000000010800980c */ /* 0x000fe20003f05270 */
[----:B------:R-:W-:Y:S01]  /*5aa0*/  USHF.L.U32 UR38, UR27, 0x7, URZ ;  /* 0x000000071b267899 */ /* 0x000fe200080006ff */
[----:B------:R-:W-:Y:S01]  /*5ab0*/  @!P1 ISETP.NE.AND P2, PT, R7, 0x1, PT ;  /* 0x000000010700980c */ /* 0x000fe20003f45270 */
[C---:B------:R-:W-:Y:S01]  /*5ac0*/  @!P1 IMAD.HI.U32 R0, R44.reuse, R10, RZ ;  /* 0x0000000a2c009227 */ /* 0x040fe200078e00ff */
[----:B------:R-:W-:Y:S01]  /*5ad0*/  @!P1 SHF.R.U32.HI R2, RZ, R12, R2 ;  /* 0x0000000cff029219 */ /* 0x000fe20000011602 */
[----:B------:R-:W-:Y:S01]  /*5ae0*/  USHF.L.U32 UR37, UR11, 0x7, URZ ;  /* 0x000000070b257899 */ /* 0x000fe200080006ff */
[----:B------:R-:W-:Y:S01]  /*5af0*/  @P4 SHF.R.U32.HI R94, RZ, 0x10, R17 ;  /* 0x00000010ff5e4819 */ /* 0x000fe20000011611 */
[----:B------:R-:W-:Y:S01]  /*5b00*/  VIADD R105, R105, 0x1 ;  /* 0x0000000169697836 */ /* 0x000fe20000000000 */
[----:B------:R-:W-:Y:S01]  /*5b10*/  @!P1 SEL R2, R43, R2, !P0 ;  /* 0x000000022b029207 */ /* 0x000fe20004000000 */
[----:B------:R-:W-:Y:S01]  /*5b20*/  BSSY.RECONVERGENT B6, `(.L_x_102) ;  /* 0x0000028000067945 */ /* 0x000fe20003800200 */
[----:B------:R-:W-:Y:S02]  /*5b30*/  @!P1 SHF.R.U32.HI R0, RZ, R11, R0 ;  /* 0x0000000bff009219 */ /* 0x000fe40000011600 */
[----:B------:R-:W-:Y:S02]  /*5b40*/  LOP3.LUT P0, RZ, R93, 0x1b0, RZ, 0xc0, !PT ;  /* 0x000001b05dff7812 */ /* 0x000fe4000780c0ff */
[----:B------:R-:W-:Y:S05]  /*5b50*/  @!P1 SEL R3, R44, R0, !P2 ;  /* 0x000000002c039207 */ /* 0x000fea0005000000 */
[----:B------:R-:W-:Y:S02]  /*5b60*/  @!P1 IMAD.IADD R0, R2, 0x1, -R3 ;  /* 0x0000000102009824 */ /* 0x000fe400078e0a03 */
[----:B------:R-:W-:Y:S02]  /*5b70*/  @!P1 IMAD.IADD R2, R3, 0x1, -R2 ;  /* 0x0000000103029824 */ /* 0x000fe400078e0a02 */
[----:B------:R-:W-:Y:S02]  /*5b80*/  @!P1 IMAD R44, R0, R7, R44 ;  /* 0x00000007002c9224 */ /* 0x000fe400078e022c */
[----:B------:R-:W-:Y:S01]  /*5b90*/  @!P1 IMAD R43, R2, R8, R43 ;  /* 0x00000008022b9224 */ /* 0x000fe200078e022b */
[----:B------:R-:W-:Y:S06]  /*5ba0*/  @!P0 BRA `(.L_x_103) ;  /* 0x00000000007c8947 */ /* 0x000fec0003800000 */
[----:B------:R-:W1:Y:S01]  /*5bb0*/  LDCU.64 UR8, c[0x4][0x80] ;  /* 0x01001000ff0877ac */ /* 0x000e620008000a00 */
[----:B------:R-:W-:Y:S01]  /*5bc0*/  MOV R2, 0x0 ;  /* 0x0000000000027802 */ /* 0x000fe20000000f00 */
[----:B------:R-:W-:Y:S02]  /*5bd0*/  HFMA2 R12, -RZ, RZ, 0, 5.9604644775390625e-08 ;  /* 0x00000001ff0c7431 */ /* 0x000fe400000001ff */
[----:B------:R-:W-:Y:S01]  /*5be0*/  IMAD.MOV.U32 R8, RZ, RZ, 0x70 ;  /* 0x00000070ff087424 */ /* 0x000fe200078e00ff */
[----:B------:R2:W3:Y:S01]  /*5bf0*/  LDC.64 R14, c[0x4][R2] ;  /* 0x01000000020e7b82 */ /* 0x0004e20000000a00 */
[----:B------:R-:W4:Y:S01]  /*5c00*/  LDCU.64 UR6, c[0x4][0x88] ;  /* 0x01001100ff0677ac */ /* 0x000f220008000a00 */
[----:B------:R-:W-:Y:S01]  /*5c10*/  IMAD.MOV.U32 R13, RZ, RZ, RZ ;  /* 0x000000ffff0d7224 */ /* 0x000fe200078e00ff */
[----:B------:R-:W2:Y:S01]  /*5c20*/  LDCU.64 UR4, c[0x4][0x8] ;  /* 0x01000100ff0477ac */ /* 0x000ea20008000a00 */
[----:B-1----:R-:W-:Y:S01]  /*5c30*/  MOV R5, UR9 ;  /* 0x0000000900057c02 */ /* 0x002fe20008000f00 */
[----:B------:R-:W-:Y:S01]  /*5c40*/  IMAD.U32 R4, RZ, RZ, UR8 ;  /* 0x00000008ff047e24 */ /* 0x000fe2000f8e00ff */
[----:B----4-:R-:W-:Y:S01]  /*5c50*/  MOV R7, UR7 ;  /* 0x0000000700077c02 */ /* 0x010fe20008000f00 */
[----:B------:R-:W-:Y:S01]  /*5c60*/  IMAD.U32 R6, RZ, RZ, UR6 ;  /* 0x00000006ff067e24 */ /* 0x000fe2000f8e00ff */
[----:B--2---:R-:W-:Y:S01]  /*5c70*/  MOV R11, UR5 ;  /* 0x00000005000b7c02 */ /* 0x004fe20008000f00 */
[----:B------:R-:W-:Y:S02]  /*5c80*/  IMAD.U32 R10, RZ, RZ, UR4 ;  /* 0x00000004ff0a7e24 */ /* 0x000fe4000f8e00ff */
[----:B------:R-:W-:Y:S07]  /*5c90*/  LEPC R20, `(.L_x_104) ;  /* 0x000000001014794e */ /* 0x000fee0000000000 */
[----:B---3-5:R-:W-:Y:S05]  /*5ca0*/  CALL.ABS.NOINC R14 ;  /* 0x000000000e007343 */ /* 0x028fea0003c00000 */
.L_x_104:
[----:B------:R-:W1:Y:S01]  /*5cb0*/  LDCU.64 UR8, c[0x4][0x80] ;  /* 0x01001000ff0877ac */ /* 0x000e620008000a00 */
[----:B------:R-:W2:Y:S01]  /*5cc0*/  LDC.64 R2, c[0x4][R2] ;  /* 0x0100000002027b82 */ /* 0x000ea20000000a00 */
[----:B------:R-:W-:Y:S02]  /*5cd0*/  HFMA2 R12, -RZ, RZ, 0, 5.9604644775390625e-08 ;  /* 0x00000001ff0c7431 */ /* 0x000fe400000001ff */
[----:B------:R-:W-:Y:S02]  /*5ce0*/  IMAD.MOV.U32 R8, RZ, RZ, 0x70 ;  /* 0x00000070ff087424 */ /* 0x000fe400078e00ff */
[----:B------:R-:W-:Y:S01]  /*5cf0*/  IMAD.MOV.U32 R13, RZ, RZ, RZ ;  /* 0x000000ffff0d7224 */ /* 0x000fe200078e00ff */
[----:B------:R-:W3:Y:S01]  /*5d00*/  LDCU.64 UR6, c[0x4][0x88] ;  /* 0x01001100ff0677ac */ /* 0x000ee20008000a00 */
[----:B------:R-:W4:Y:S01]  /*5d10*/  LDCU.64 UR4, c[0x4][0x8] ;  /* 0x01000100ff0477ac */ /* 0x000f220008000a00 */
[----:B-1----:R-:W-:Y:S02]  /*5d20*/  MOV R4, UR8 ;  /* 0x0000000800047c02 */ /* 0x002fe40008000f00 */
[----:B------:R-:W-:Y:S02]  /*5d30*/  MOV R5, UR9 ;  /* 0x0000000900057c02 */ /* 0x000fe40008000f00 */
[----:B---3--:R-:W-:Y:S01]  /*5d40*/  MOV R7, UR7 ;  /* 0x0000000700077c02 */ /* 0x008fe20008000f00 */
[----:B------:R-:W-:Y:S01]  /*5d50*/  IMAD.U32 R6, RZ, RZ, UR6 ;  /* 0x00000006ff067e24 */ /* 0x000fe2000f8e00ff */
[----:B----4-:R-:W-:Y:S01]  /*5d60*/  MOV R11, UR5 ;  /* 0x00000005000b7c02 */ /* 0x010fe20008000f00 */
[----:B------:R-:W-:Y:S02]  /*5d70*/  IMAD.U32 R10, RZ, RZ, UR4 ;  /* 0x00000004ff0a7e24 */ /* 0x000fe4000f8e00ff */
[----:B------:R-:W-:Y:S07]  /*5d80*/  LEPC R20, `(.L_x_103) ;  /* 0x000000001014794e */ /* 0x000fee0000000000 */
[----:B--2---:R-:W-:Y:S05]  /*5d90*/  CALL.ABS.NOINC R2 ;  /* 0x0000000002007343 */ /* 0x004fea0003c00000 */
.L_x_103:
[----:B------:R-:W-:Y:S05]  /*5da0*/  BSYNC.RECONVERGENT B6 ;  /* 0x0000000000067941 */ /* 0x000fea0003800200 */
.L_x_102:
[----:B------:R-:W-:Y:S01]  /*5db0*/  ISETP.NE.U32.AND P4, PT, R82, RZ, PT ;  /* 0x000000ff5200720c */ /* 0x000fe20003f85070 */
[----:B------:R-:W-:Y:S01]  /*5dc0*/  UISETP.NE.AND UP2, UPT, UR48, URZ, UPT ;  /* 0x000000ff3000728c */ /* 0x000fe2000bf45270 */
[----:B------:R-:W-:Y:S01]  /*5dd0*/  ISETP.NE.U32.AND P2, PT, RZ, UR40, PT ;  /* 0x00000028ff007c0c */ /* 0x000fe2000bf45070 */
[----:B------:R-:W-:Y:S01]  /*5de0*/  UISETP.NE.U32.AND UP1, UPT, UR42, URZ, UPT ;  /* 0x000000ff2a00728c */ /* 0x000fe2000bf25070 */
[----:B------:R-:W-:Y:S01]  /*5df0*/  ISETP.NE.AND.EX P4, PT, R83, RZ, PT, P4 ;  /* 0x000000ff5300720c */ /* 0x000fe20003f85340 */
[----:B------:R-:W-:Y:S01]  /*5e00*/  UPLOP3.LUT UP0, UPT, UPT, UPT, UPT, 0x40, 0x4 ;  /* 0x000000000004789c */ /* 0x000fe20003f0e870 */
[----:B------:R-:W-:Y:S01]  /*5e10*/  ISETP.NE.AND.EX P2, PT, RZ, UR41, PT, P2 ;  /* 0x00000029ff007c0c */ /* 0x000fe2000bf45320 */
[----:B------:R-:W-:Y:S01]  /*5e20*/  UISETP.NE.AND.EX UP1, UPT, UR43, URZ, UPT, UP1 ;  /* 0x000000ff2b00728c */ /* 0x000fe2000bf25310 */
[----:B------:R-:W-:Y:S04]  /*5e30*/  PLOP3.LUT P1, PT, PT, PT, UP2, 0x80, 0x8 ;  /* 0x000000000008781c */ /* 0x000fe80003f2f028 */
[----:B------:R-:W-:Y:S06]  /*5e40*/  @UP2 UPLOP3.LUT UP0, UPT, UPT, UPT, UP1, 0x80, 0x8 ;  /* 0x000000000008289c */ /* 0x000fec0003f0f010 */
[----:B------:R-:W-:Y:S01]  /*5e50*/  PLOP3.LUT P0, PT, PT, PT, UP0, 0x80, 0x8 ;  /* 0x000000000008781c */ /* 0x000fe20003f0f008 */
[----:B------:R-:W-:Y:S01]  /*5e60*/  @!UPT UIADD3 URZ, UPT, UPT, URZ, URZ, URZ ;  /* 0x000000fffffff290 */ /* 0x000fe2000fffe0ff */
[----:B------:R-:W-:Y:S11]  /*5e70*/  BRA.U !UP1, `(.L_x_105) ;  /* 0x0000000109387547 */ /* 0x000ff6000b800000 */
[----:B------:R-:W-:Y:S01]  /*5e80*/  UISETP.NE.U32.AND UP0, UPT, UR40, URZ, UPT ;  /* 0x000000ff2800728c */ /* 0x000fe2000bf05070 */
[----:B------:R-:W-:Y:S02]  /*5e90*/  HFMA2 R0, -RZ, RZ, 0, 5.9604644775390625e-08 ;  /* 0x00000001ff007431 */ /* 0x000fe400000001ff */
[----:B------:R-:W-:Y:S01]  /*5ea0*/  IMAD.MOV.U32 R88, RZ, RZ, 0x1 ;  /* 0x00000001ff587424 */ /* 0x000fe200078e00ff */
[----:B------:R-:W-:Y:S06]  /*5eb0*/  UISETP.NE.AND.EX UP0, UPT, UR41, URZ, UPT, UP0 ;  /* 0x000000ff2900728c */ /* 0x000fec000bf05300 */
[----:B------:R-:W-:Y:S05]  /*5ec0*/  PLOP3.LUT P3, PT, PT, PT, UP0, 0x80, 0x8 ;  /* 0x000000000008781c */ /* 0x000fea0003f6f008 */
[----:B------:R-:W1:Y:S01]  /*5ed0*/  @UP0 LDCU.64 UR6, c[0x0][0xc88] ;  /* 0x00019100ff0607ac */ /* 0x000e620008000a00 */
[----:B------:R-:W-:Y:S07]  /*5ee0*/  @UP0 UIMAD UR4, UR44, UR42, URZ ;  /* 0x0000002a2c0402a4 */ /* 0x000fee000f8e02ff */
[----:B------:R-:W-:Y:S01]  /*5ef0*/  @!P3 PRMT R88, R0, 0x7610, R88 ;  /* 0x000076100058b816 */ /* 0x000fe20000000058 */
[----:B-1----:R-:W-:Y:S03]  /*5f00*/  @UP0 UIMAD.WIDE UR6, UR4, 0x4, UR6 ;  /* 0x00000004040608a5 */ /* 0x002fe6000f8e0206 */
[----:B------:R-:W1:Y:S03]  /*5f10*/  @!UP0 LDCU UR4, c[0x0][0xc80] ;  /* 0x00019000ff0487ac */ /* 0x000e660008000800 */
[----:B------:R-:W-:Y:S01]  /*5f20*/  IMAD.U32 R2, RZ, RZ, UR6 ;  /* 0x00000006ff027e24 */ /* 0x000fe2000f8e00ff */
[----:B------:R-:W-:Y:S05]  /*5f30*/  MOV R3, UR7 ;  /* 0x0000000700037c02 */ /* 0x000fea0008000f00 */
[----:B-----5:R2:W5:Y:S02]  /*5f40*/  @P3 LDG.E R49, desc[UR46][R2.64] ;  /* 0x0000002e02313981 */ /* 0x020564000c1e1900 */
[----:B-12---:R-:W-:Y:S02]  /*5f50*/  @!P3 IMAD.U32 R49, RZ, RZ, UR4 ;  /* 0x00000004ff31be24 */ /* 0x006fe4000f8e00ff */
.L_x_105:
[----:B------:R-:W-:Y:S05]  /*5f60*/  @!P4 BRA `(.L_x_106) ;  /* 0x000000000020c947 */ /* 0x000fea0003800000 */
[----:B------:R-:W-:Y:S04]  /*5f70*/  ISETP.NE.U32.AND P3, PT, R80, RZ, PT ;  /* 0x000000ff5000720c */ /* 0x000fe80003f65070 */
[----:B------:R-:W-:Y:S11]  /*5f80*/  ISETP.NE.AND.EX P3, PT, R81, RZ, PT, P3 ;  /* 0x000000ff5100720c */ /* 0x000ff60003f65330 */
[----:B------:R-:W-:Y:S02]  /*5f90*/  @!UPT UIADD3 URZ, UPT, UPT, URZ, URZ, URZ ;  /* 0x000000fffffff290 */ /* 0x000fe4000fffe0ff */
[----:B------:R-:W1:Y:S01]  /*5fa0*/  @P3 LDC.64 R2, c[0x0][0xca8] ;  /* 0x00032a00ff023b82 */ /* 0x000e620000000a00 */
[----:B------:R-:W-:Y:S04]  /*5fb0*/  @P3 IMAD R0, R82, UR44, RZ ;  /* 0x0000002c52003c24 */ /* 0x000fe8000f8e02ff */
[----:B-1----:R-:W-:Y:S05]  /*5fc0*/  @P3 IMAD.WIDE R2, R0, 0x4, R2 ;  /* 0x0000000400023825 */ /* 0x002fea00078e0202 */
[----:B-----5:R1:W5:Y:S02]  /*5fd0*/  @P3 LDG.E R47, desc[UR46][R2.64] ;  /* 0x0000002e022f3981 */ /* 0x020364000c1e1900 */
[----:B-1----:R-:W2:Y:S02]  /*5fe0*/  @!P3 LDC R47, c[0x0][0xca0] ;  /* 0x00032800ff2fbb82 */ /* 0x002ea40000000800 */
.L_x_106:
[----:B-----5:R-:W-:Y:S01]  /*5ff0*/  FSETP.NEU.AND P3, PT, R49, RZ, PT ;  /* 0x000000ff3100720b */ /* 0x020fe20003f6d000 */
[----:B------:R-:W-:Y:S01]  /*6000*/  BSSY B1, `(.L_x_107) ;  /* 0x0000039000017945 */ /* 0x000fe20003800000 */
[----:B------:R-:W-:Y:S01]  /*6010*/  SEL R3, RZ, 0xffffffff, P2 ;  /* 0xffffffffff037807 */ /* 0x000fe20001000000 */
[----:B------:R-:W-:Y:S01]  /*6020*/  IMAD.MOV.U32 R66, RZ, RZ, 0x1 ;  /* 0x00000001ff427424 */ /* 0x000fe200078e00ff */
[----:B------:R-:W-:Y:S01]  /*6030*/  @P1 LOP3.LUT P2, RZ, R88, 0xff, RZ, 0xc0, !PT ;  /* 0x000000ff58ff1812 */ /* 0x000fe2000784c0ff */
[----:B------:R-:W-:Y:S01]  /*6040*/  IMAD R48, R45, 0x80, R46 ;  /* 0x000000802d307824 */ /* 0x000fe200078e022e */
[----:B------:R-:W-:Y:S01]  /*6050*/  @P1 SEL R0, RZ, 0xffffffff, P3 ;  /* 0xffffffffff001807 */ /* 0x000fe20001800000 */
[----:B------:R-:W-:Y:S01]  /*6060*/  IMAD R106, R101, -0x10, R99 ;  /* 0xfffffff0656a7824 */ /* 0x000fe200078e0263 */
[----:B------:R-:W-:Y:S01]  /*6070*/  LOP3.LUT R97, R97, 0x1, RZ, 0x3c, !PT ;  /* 0x0000000161617812 */ /* 0x000fe200078e3cff */
[----:B------:R-:W-:Y:S01]  /*6080*/  IMAD.MOV.U32 R65, RZ, RZ, RZ ;  /* 0x000000ffff417224 */ /* 0x000fe200078e00ff */
[----:B------:R-:W-:Y:S02]  /*6090*/  @P0 SEL R0, R3, R0, !P2 ;  /* 0x0000000003000207 */ /* 0x000fe40005000000 */
[----:B------:R-:W-:Y:S02]  /*60a0*/  CS2R R78, SRZ ;  /* 0x00000000004e7805 */ /* 0x000fe4000001ff00 */
[----:B------:R-:W-:Y:S02]  /*60b0*/  LEA R64, R45, UR49, 0x3 ;  /* 0x000000312d407c11 */ /* 0x000fe4000f8e18ff */
[----:B------:R-:W-:Y:S02]  /*60c0*/  CS2R R76, SRZ ;  /* 0x00000000004c7805 */ /* 0x000fe4000001ff00 */
[----:B------:R-:W-:Y:S02]  /*60d0*/  @P1 LOP3.LUT R0, R0, 0x1, RZ, 0xc0, !PT ;  /* 0x0000000100001812 */ /* 0x000fe400078ec0ff */
[----:B------:R-:W-:Y:S02]  /*60e0*/  CS2R R70, SRZ ;  /* 0x0000000000467805 */ /* 0x000fe4000001ff00 */
[----:B------:R-:W-:Y:S02]  /*60f0*/  PLOP3.LUT P2, PT, PT, PT, UP1, 0x80, 0x8 ;  /* 0x000000000008781c */ /* 0x000fe40003f4f018 */
[----:B------:R-:W-:Y:S02]  /*6100*/  CS2R R68, SRZ ;  /* 0x0000000000447805 */ /* 0x000fe4000001ff00 */
[----:B------:R-:W-:Y:S02]  /*6110*/  ISETP.NE.U32.OR P5, PT, R0, 0x1, !P1 ;  /* 0x000000010000780c */ /* 0x000fe40004fa5470 */
[----:B------:R-:W-:Y:S02]  /*6120*/  CS2R R62, SRZ ;  /* 0x00000000003e7805 */ /* 0x000fe4000001ff00 */
[----:B------:R-:W-:Y:S02]  /*6130*/  LOP3.LUT P4, R104, R88, 0xff, RZ, 0xc0, !PT ;  /* 0x000000ff58687812 */ /* 0x000fe4000788c0ff */
[----:B------:R-:W-:Y:S02]  /*6140*/  CS2R R60, SRZ ;  /* 0x00000000003c7805 */ /* 0x000fe4000001ff00 */
[----:B------:R-:W-:Y:S02]  /*6150*/  SEL R2, RZ, 0xffffffff, P3 ;  /* 0xffffffffff027807 */ /* 0x000fe40001800000 */
[----:B------:R-:W-:Y:S02]  /*6160*/  CS2R R58, SRZ ;  /* 0x00000000003a7805 */ /* 0x000fe4000001ff00 */
[----:B------:R-:W-:Y:S02]  /*6170*/  P2R R107, PR, RZ, 0x20 ;  /* 0x00000020ff6b7803 */ /* 0x000fe40000000000 */
[----:B------:R-:W-:Y:S02]  /*6180*/  CS2R R56, SRZ ;  /* 0x0000000000387805 */ /* 0x000fe4000001ff00 */
[----:B------:R-:W-:Y:S02]  /*6190*/  @P2 SEL R2, R3, R2, !P4 ;  /* 0x0000000203022207 */ /* 0x000fe40006000000 */
[----:B------:R-:W-:Y:S02]  /*61a0*/  @P5 SHF.L.U32 R0, R97, 0x1f, RZ ;  /* 0x0000001f61005819 */ /* 0x000fe400000006ff */
[----:B------:R-:W-:Y:S02]  /*61b0*/  LOP3.LUT R2, R2, 0x1, RZ, 0xc0, !PT ;  /* 0x0000000102027812 */ /* 0x000fe400078ec0ff */
[----:B------:R1:W3:Y:S02]  /*61c0*/  @P5 SYNCS.PHASECHK.TRANS64.TRYWAIT P1, [UR49+0xb0], R0 ;  /* 0x0000b000ff0055a7 */ /* 0x0002e40008021131 */
[----:B------:R-:W-:Y:S04]  /*61d0*/  ISETP.NE.U32.AND P2, PT, R2, 0x1, PT ;  /* 0x000000010200780c */ /* 0x000fe80003f45070 */
[----:B------:R-:W-:Y:S02]  /*61e0*/  P2R R67, PR, RZ, 0x4 ;  /* 0x00000004ff437803 */ /* 0x000fe40000000000 */
[----:B-1----:R-:W-:Y:S04]  /*61f0*/  SHF.L.U32 R0, R96, 0x1f, RZ ;  /* 0x0000001f60007819 */ /* 0x002fe800000006ff */
[----:B------:R1:W4:Y:S01]  /*6200*/  SYNCS.PHASECHK.TRANS64.TRYWAIT P0, [R64+URZ+0x120], R0 ;  /* 0x00012000400075a7 */ /* 0x00032200080011ff */
[----:B---3--:R-:W-:Y:S01]  /*6210*/  @P5 SEL R66, RZ, 0x1, !P1 ;  /* 0x00000001ff425807 */ /* 0x008fe20004800000 */
[----:B-1----:R-:W-:Y:S06]  /*6220*/  @!P5 BRA `(.L_x_108) ;  /* 0x000000000058d947 */ /* 0x002fec0003800000 */
[----:B------:R-:W-:Y:S01]  /*6230*/  IMAD.MOV.U32 R79, RZ, RZ, RZ ;  /* 0x000000ffff4f7224 */ /* 0x000fe200078e00ff */
[----:B------:R-:W-:Y:S01]  /*6240*/  ISETP.NE.AND P1, PT, R66, RZ, PT ;  /* 0x000000ff4200720c */ /* 0x000fe20003f25270 */
[----:B------:R-:W-:Y:S01]  /*6250*/  BSSY B0, `(.L_x_109) ;  /* 0x000000c000007945 */ /* 0x000fe20003800000 */
[----:B------:R-:W-:Y:S02]  /*6260*/  CS2R R58, SRZ ;  /* 0x00000000003a7805 */ /* 0x000fe4000001ff00 */
[----:B------:R-:W-:Y:S02]  /*6270*/  CS2R R56, SRZ ;  /* 0x0000000000387805 */ /* 0x000fe4000001ff00 */
[----:B------:R-:W-:Y:S02]  /*6280*/  CS2R R62, SRZ ;  /* 0x00000000003e7805 */ /* 0x000fe4000001ff00 */
[----:B------:R-:W-:Y:S02]  /*6290*/  CS2R R60, SRZ ;  /* 0x00000000003c7805 */ /* 0x000fe4000001ff00 */
[----:B------:R-:W-:Y:S02]  /*62a0*/  CS2R R70, SRZ ;  /* 0x0000000000467805 */ /* 0x000fe4000001ff00 */
[----:B------:R-:W-:Y:S02]  /*62b0*/  CS2R R68, SRZ ;  /* 0x0000000000447805 */ /* 0x000fe4000001ff00 */
[----:B------:R-:W-:Y:S01]  /*62c0*/  CS2R R76, SRZ ;  /* 0x00000000004c7805 */ /* 0x000fe2000001ff00 */
[----:B------:R-:W-:Y:S06]  /*62d0*/  @P1 BRA `(.L_x_110) ;  /* 0x00000000000c1947 */ /* 0x000fec0003800000 */
[----:B------:R-:W-:Y:S04]  /*62e0*/  SHF.L.U32 R3, R97, 0x1f, RZ ;  /* 0x0000001f61037819 */ /* 0x000fe800000006ff */
[----:B------:R-:W1:Y:S02]  /*62f0*/  SYNCS.PHASECHK.TRANS64.TRYWAIT P1, [UR49+0xb0], R3 ;  /* 0x0000b003ff0075a7 */ /* 0x000e640008021131 */
[----:B-1----:R-:W-:Y:S05]  /*6300*/  @!P1 BRA `(.L_x_111) ;  /* 0x0000003c00e49947 */ /* 0x002fea0003800000 */
.L_x_110:
[----:B------:R-:W-:Y:S05]  /*6310*/  BSYNC B0 ;  /* 0x0000000000007941 */ /* 0x000fea0003800000 */
.L_x_109:
[----:B------:R-:W-:Y:S01]  /*6320*/  ISETP.NE.AND P1, PT, R67, RZ, PT ;  /* 0x000000ff4300720c */ /* 0x000fe20003f25270 */
[----:B------:R-:W-:Y:S11]  /*6330*/  HFMA2 R65, -RZ, RZ, 0, 5.9604644775390625e-08 ;  /* 0x00000001ff417431 */ /* 0x000ff600000001ff */
[----:B------:R-:W-:Y:S01]  /*6340*/  @!UPT UIADD3 URZ, UPT, UPT, URZ, URZ, URZ ;  /* 0x000000fffffff290 */ /* 0x000fe2000fffe0ff */
[----:B------:R3:W1:Y:S04]  /*6350*/  @P1 LDS.128 R56, [R100] ;  /* 0x0000000064381984 */ /* 0x0006680000000c00 */
[----:B------:R3:W1:Y:S04]  /*6360*/  @P1 LDS.128 R60, [R99+0x10] ;  /* 0x00001000633c1984 */ /* 0x0006680000000c00 */
[----:B------:R3:W1:Y:S04]  /*6370*/  @P1 LDS.128 R68, [R98+0x20] ;  /* 0x0000200062441984 */ /* 0x0006680000000c00 */
[----:B------:R3:W1:Y:S02]  /*6380*/  @P1 LDS.128 R76, [R106+0x30] ;  /* 0x000030006a4c1984 */ /* 0x0006640000000c00 */
.L_x_108:
[----:B------:R-:W-:Y:S05]  /*6390*/  BSYNC B1 ;  /* 0x0000000000017941 */ /* 0x000fea0003800000 */
.L_x_107:
[----:B-1----:R-:W-:Y:S04]  /*63a0*/  SHF.R.U32.HI R2, RZ, 0x15, R48 ;  /* 0x00000015ff027819 */ /* 0x002fe80000011630 */
[----:B------:R-:W-:Y:S01]  /*63b0*/  LOP3.LUT P1, RZ, R2, 0x3, R92, 0x48, !PT ;  /* 0x0000000302ff7812 */ /* 0x000fe2000782485c */
[----:B------:R-:W-:Y:S01]  /*63c0*/  @!UPT UIADD3 URZ, UPT, UPT, URZ, URZ, URZ ;  /* 0x000000fffffff290 */ /* 0x000fe2000fffe0ff */
[----:B----4-:R-:W-:Y:S11]  /*63d0*/  @P0 BRA `(.L_x_112) ;  /* 0x0000000000080947 */ /* 0x010ff60003800000 */
[----:B------:R-:W1:Y:S02]  /*63e0*/  SYNCS.PHASECHK.TRANS64.TRYWAIT P0, [R64+URZ+0x120], R0 ;  /* 0x00012000400075a7 */ /* 0x000e6400080011ff */
[----:B-1----:R-:W-:Y:S05]  /*63f0*/  @!P0 BRA `(.L_x_113) ;  /* 0x0000003c00c08947 */ /* 0x002fea0003800000 */
.L_x_112:
[----:B------:R-:W-:Y:S05]  /*6400*/  @!P1 BRA `(.L_x_114) ;  /* 0x0000000000409947 */ /* 0x000fea0003800000 */
[----:B------:R-:W4:Y:S01]  /*6410*/  LDCU.64 UR8, c[0x4][0x70] ;  /* 0x01000e00ff0877ac */ /* 0x000f220008000a00 */
[----:B------:R-:W-:Y:S01]  /*6420*/  MOV R3, 0x0 ;  /* 0x0000000000037802 */ /* 0x000fe20000000f00 */
[----:B------:R-:W-:Y:S02]  /*6430*/  HFMA2 R12, -RZ, RZ, 0, 5.9604644775390625e-08 ;  /* 0x00000001ff0c7431 */ /* 0x000fe400000001ff */
[----:B------:R-:W-:Y:S02]  /*6440*/  IMAD.MOV.U32 R8, RZ, RZ, 0x192 ;  /* 0x00000192ff087424 */ /* 0x000fe400078e00ff */
[----:B------:R-:W-:Y:S01]  /*6450*/  IMAD.MOV.U32 R13, RZ, RZ, RZ ;  /* 0x000000ffff0d7224 */ /* 0x000fe200078e00ff */
[----:B------:R-:W5:Y:S01]  /*6460*/  LDCU.64 UR6, c[0x4][0x78] ;  /* 0x01000f00ff0677ac */ /* 0x000f620008000a00 */
[----:B------:R-:W1:Y:S01]  /*6470*/  LDC.64 R2, c[0x4][R3] ;  /* 0x0100000003027b82 */ /* 0x000e620000000a00 */
[----:B------:R-:W2:Y:S01]  /*6480*/  LDCU.64 UR4, c[0x4][0x10] ;  /* 0x01000200ff0477ac */ /* 0x000ea20008000a00 */
[----:B----4-:R-:W-:Y:S01]  /*6490*/  MOV R5, UR9 ;  /* 0x0000000900057c02 */ /* 0x010fe20008000f00 */
[----:B------:R-:W-:Y:S01]  /*64a0*/  IMAD.U32 R4, RZ, RZ, UR8 ;  /* 0x00000008ff047e24 */ /* 0x000fe2000f8e00ff */
[----:B-----5:R-:W-:Y:S01]  /*64b0*/  MOV R7, UR7 ;  /* 0x0000000700077c02 */ /* 0x020fe20008000f00 */
[----:B------:R-:W-:Y:S01]  /*64c0*/  IMAD.U32 R6, RZ, RZ, UR6 ;  /* 0x00000006ff067e24 */ /* 0x000fe2000f8e00ff */
[----:B--2---:R-:W-:Y:S01]  /*64d0*/  MOV R11, UR5 ;  /* 0x00000005000b7c02 */ /* 0x004fe20008000f00 */
[----:B------:R-:W-:Y:S02]  /*64e0*/  IMAD.U32 R10, RZ, RZ, UR4 ;  /* 0x00000004ff0a7e24 */ /* 0x000fe4000f8e00ff */
[----:B------:R-:W-:Y:S07]  /*64f0*/  LEPC R20, `(.L_x_114) ;  /* 0x000000001014794e */ /* 0x000fee0000000000 */
[----:B-1-3--:R-:W-:Y:S05]  /*6500*/  CALL.ABS.NOINC R2 ;  /* 0x0000000002007343 */ /* 0x00afea0003c00000 */
.L_x_114:
[----:B------:R-:W-:Y:S01]  /*6510*/  SHF.L.U32 R50, R56, 0x10, RZ ;  /* 0x0000001038327819 */ /* 0x000fe200000006ff */
[----:B------:R-:W-:Y:S05]  /*6520*/  WARPSYNC.ALL ;  /* 0x0000000000007948 */ /* 0x000fea0003800000 */
[----:B------:R-:W-:Y:S01]  /*6530*/  R2UR UR4, R48 ;  /* 0x00000000300472ca */ /* 0x000fe200000e0000 */
[----:B------:R-:W-:Y:S01]  /*6540*/  BSSY.RECONVERGENT B0, `(.L_x_115) ;  /* 0x0000088000007945 */ /* 0x000fe20003800200 */
[----:B------:R-:W-:Y:S02]  /*6550*/  LOP3.LUT R51, R56, 0xffff0000, RZ, 0xc0, !PT ;  /* 0xffff000038337812 */ /* 0x000fe400078ec0ff */
[----:B------:R-:W-:Y:S02]  /*6560*/  SHF.L.U32 R52, R57, 0x10, RZ ;  /* 0x0000001039347819 */ /* 0x000fe400000006ff */
[----:B------:R-:W-:Y:S07]  /*6570*/  ISETP.NE.AND P0, PT, R102, RZ, PT ;  /* 0x000000ff6600720c */ /* 0x000fee0003f05270 */
[----:B------:R-:W1:Y:S02]  /*6580*/  LDTM.x32 R4, tmem[UR4] ;  /* 0x00000004000479ee */ /* 0x000e6400082c0000 */
[C---:B-12---:R-:W-:Y:S01]  /*6590*/  FMUL R0, R47.reuse, R4 ;  /* 0x000000042f007220 */ /* 0x046fe20000400000 */
[C---:B------:R-:W-:Y:S01]  /*65a0*/  FMUL R2, R47.reuse, R5 ;  /* 0x000000052f027220 */ /* 0x040fe20000400000 */
[C---:B------:R-:W-:Y:S01]  /*65b0*/  FMUL R4, R47.reuse, R8 ;  /* 0x000000082f047220 */ /* 0x040fe20000400000 */
[C---:B------:R-:W-:Y:S01]  /*65c0*/  FMUL R3, R47.reuse, R6 ;  /* 0x000000062f037220 */ /* 0x040fe20000400000 */
[C---:B------:R-:W-:Y:S01]  /*65d0*/  FMUL R5, R47.reuse, R9 ;  /* 0x000000092f057220 */ /* 0x040fe20000400000 */
[C---:B------:R-:W-:Y:S01]  /*65e0*/  FMUL R8, R47.reuse, R12 ;  /* 0x0000000c2f087220 */ /* 0x040fe20000400000 */
[C---:B------:R-:W-:Y:S01]  /*65f0*/  FMUL R6, R47.reuse, R10 ;  /* 0x0000000a2f067220 */ /* 0x040fe20000400000 */
[C---:B------:R-:W-:Y:S01]  /*6600*/  FMUL R9, R47.reuse, R13 ;  /* 0x0000000d2f097220 */ /* 0x040fe20000400000 */
[----:B------:R-:W-:Y:S01]  /*6610*/  FMUL R12, R47, R16 ;  /* 0x000000102f0c7220 */ /* 0x000fe20000400000 */
[----:B------:R-:W-:Y:S01]  /*6620*/  FFMA R0, R49, R50, R0 ;  /* 0x0000003231007223 */ /* 0x000fe20000000000 */
[C---:B------:R-:W-:Y:S01]  /*6630*/  FMUL R10, R47.reuse, R14 ;  /* 0x0000000e2f0a7220 */ /* 0x040fe20000400000 */
[C---:B------:R-:W-:Y:S01]  /*6640*/  FMUL R13, R47.reuse, R17 ;  /* 0x000000112f0d7220 */ /* 0x040fe20000400000 */
[----:B------:R-:W-:Y:S01]  /*6650*/  FMUL R16, R47, R20 ;  /* 0x000000142f107220 */ /* 0x000fe20000400000 */
[----:B------:R-:W-:Y:S01]  /*6660*/  FFMA R2, R49, R51, R2 ;  /* 0x0000003331027223 */ /* 0x000fe20000000002 */
[C---:B------:R-:W-:Y:S01]  /*6670*/  FMUL R14, R47.reuse, R18 ;  /* 0x000000122f0e7220 */ /* 0x040fe20000400000 */
        /* <DEDUP_REMOVED lines=8> */
[----:B------:R-:W-:Y:S01]  /*6700*/  LOP3.LUT R32, R57, 0xffff0000, RZ, 0xc0, !PT ;  /* 0xffff000039207812 */ /* 0x000fe200078ec0ff */
[C---:B------:R-:W-:Y:S01]  /*6710*/  FMUL R26, R47.reuse, R30 ;  /* 0x0000001e2f1a7220 */ /* 0x040fe20000400000 */
[----:B------:R-:W-:Y:S01]  /*6720*/  FMUL R29, R47, R33 ;  /* 0x000000212f1d7220 */ /* 0x000fe20000400000 */
[----:B------:R-:W-:Y:S01]  /*6730*/  SHF.L.U32 R33, R58, 0x10, RZ ;  /* 0x000000103a217819 */ /* 0x000fe200000006ff */
[----:B------:R-:W-:Y:S01]  /*6740*/  FFMA R3, R49, R52, R3 ;  /* 0x0000003431037223 */ /* 0x000fe20000000003 */
[----:B------:R-:W-:Y:S01]  /*6750*/  F2FP.BF16.F32.PACK_AB R52, R2, R0 ;  /* 0x000000000234723e */ /* 0x000fe200000010ff */
[----:B------:R-:W-:Y:S01]  /*6760*/  FMUL R7, R47, R7 ;  /* 0x000000072f077220 */ /* 0x000fe20000400000 */
[----:B------:R-:W-:Y:S01]  /*6770*/  SHF.L.U32 R0, R59, 0x10, RZ ;  /* 0x000000103b007819 */ /* 0x000fe200000006ff */
[----:B------:R-:W-:Y:S01]  /*6780*/  FMUL R30, R47, R34 ;  /* 0x000000222f1e7220 */ /* 0x000fe20000400000 */
[----:B------:R-:W-:Y:S01]  /*6790*/  LOP3.LUT R34, R58, 0xffff0000, RZ, 0xc0, !PT ;  /* 0xffff00003a227812 */ /* 0x000fe200078ec0ff */
[----:B------:R-:W-:Y:S01]  /*67a0*/  FFMA R7, R49, R32, R7 ;  /* 0x0000002031077223 */ /* 0x000fe20000000007 */
[----:B------:R-:W-:Y:S01]  /*67b0*/  LOP3.LUT R2, R59, 0xffff0000, RZ, 0xc0, !PT ;  /* 0xffff00003b027812 */ /* 0x000fe200078ec0ff */
[----:B------:R-:W-:Y:S01]  /*67c0*/  FFMA R4, R49, R33, R4 ;  /* 0x0000002131047223 */ /* 0x000fe20000000004 */
[----:B------:R-:W-:Y:S01]  /*67d0*/  FMUL R11, R47, R11 ;  /* 0x0000000b2f0b7220 */ /* 0x000fe20000400000 */
[----:B------:R-:W-:Y:S01]  /*67e0*/  FFMA R5, R49, R34, R5 ;  /* 0x0000002231057223 */ /* 0x000fe20000000005 */
[----:B------:R-:W-:Y:S01]  /*67f0*/  F2FP.BF16.F32.PACK_AB R53, R7, R3 ;  /* 0x000000030735723e */ /* 0x000fe200000010ff */
[C---:B------:R-:W-:Y:S01]  /*6800*/  FFMA R6, R49.reuse, R0, R6 ;  /* 0x0000000031067223 */ /* 0x040fe20000000006 */
[C---:B------:R-:W-:Y:S01]  /*6810*/  SHF.L.U32 R0, R60.reuse, 0x10, RZ ;  /* 0x000000103c007819 */ /* 0x040fe200000006ff */
[----:B------:R-:W-:Y:S01]  /*6820*/  FFMA R11, R49, R2, R11 ;  /* 0x00000002310b7223 */ /* 0x000fe2000000000b */
[----:B------:R-:W-:Y:S01]  /*6830*/  LOP3.LUT R2, R60, 0xffff0000, RZ, 0xc0, !PT ;  /* 0xffff00003c027812 */ /* 0x000fe200078ec0ff */
[----:B------:R-:W-:Y:S01]  /*6840*/  FMUL R15, R47, R15 ;  /* 0x0000000f2f0f7220 */ /* 0x000fe20000400000 */
[----:B------:R-:W-:Y:S01]  /*6850*/  SHF.L.U32 R3, R61, 0x10, RZ ;  /* 0x000000103d037819 */ /* 0x000fe200000006ff */
[----:B------:R-:W-:Y:S01]  /*6860*/  FFMA R8, R49, R0, R8 ;  /* 0x0000000031087223 */ /* 0x000fe20000000008 */
[----:B------:R-:W-:Y:S01]  /*6870*/  LOP3.LUT R0, R61, 0xffff0000, RZ, 0xc0, !PT ;  /* 0xffff00003d007812 */ /* 0x000fe200078ec0ff */
[C---:B------:R-:W-:Y:S01]  /*6880*/  FFMA R9, R49.reuse, R2, R9 ;  /* 0x0000000231097223 */ /* 0x040fe20000000009 */
[C---:B------:R-:W-:Y:S01]  /*6890*/  SHF.L.U32 R2, R62.reuse, 0x10, RZ ;  /* 0x000000103e027819 */ /* 0x040fe200000006ff */
[----:B------:R-:W-:Y:S01]  /*68a0*/  FFMA R10, R49, R3, R10 ;  /* 0x00000003310a7223 */ /* 0x000fe2000000000a */
[----:B------:R-:W-:Y:S01]  /*68b0*/  SHF.L.U32 R3, R63, 0x10, RZ ;  /* 0x000000103f037819 */ /* 0x000fe200000006ff */
[C---:B------:R-:W-:Y:S01]  /*68c0*/  FFMA R15, R49.reuse, R0, R15 ;  /* 0x00000000310f7223 */ /* 0x040fe2000000000f */
[----:B------:R-:W-:Y:S01]  /*68d0*/  LOP3.LUT R0, R62, 0xffff0000, RZ, 0xc0, !PT ;  /* 0xffff00003e007812 */ /* 0x000fe200078ec0ff */
[----:B------:R-:W-:Y:S01]  /*68e0*/  FFMA R12, R49, R2, R12 ;  /* 0x00000002310c7223 */ /* 0x000fe2000000000c */
[C---:B------:R-:W-:Y:S01]  /*68f0*/  SHF.L.U32 R2, R68.reuse, 0x10, RZ ;  /* 0x0000001044027819 */ /* 0x040fe200000006ff */
[----:B------:R-:W-:Y:S01]  /*6900*/  FMUL R19, R47, R19 ;  /* 0x000000132f137220 */ /* 0x000fe20000400000 */
[----:B------:R-:W-:Y:S01]  /*6910*/  F2FP.BF16.F32.PACK_AB R54, R5, R4 ;  /* 0x000000040536723e */ /* 0x000fe200000010ff */
[----:B------:R-:W-:Y:S01]  /*6920*/  FFMA R13, R49, R0, R13 ;  /* 0x00000000310d7223 */ /* 0x000fe2000000000d */
[----:B------:R-:W-:Y:S01]  /*6930*/  LOP3.LUT R0, R63, 0xffff0000, RZ, 0xc0, !PT ;  /* 0xffff00003f007812 */ /* 0x000fe200078ec0ff */
[----:B------:R-:W-:Y:S01]  /*6940*/  FFMA R14, R49, R3, R14 ;  /* 0x00000003310e7223 */ /* 0x000fe2000000000e */
[----:B------:R-:W-:Y:S01]  /*6950*/  LOP3.LUT R3, R68, 0xffff0000, RZ, 0xc0, !PT ;  /* 0xffff000044037812 */ /* 0x000fe200078ec0ff */
[----:B------:R-:W-:Y:S01]  /*6960*/  FMUL R23, R47, R23 ;  /* 0x000000172f177220 */ /* 0x000fe20000400000 */
[----:B------:R-:W-:Y:S01]  /*6970*/  F2FP.BF16.F32.PACK_AB R55, R11, R6 ;  /* 0x000000060b37723e */ /* 0x000fe200000010ff */
[----:B------:R-:W-:Y:S01]  /*6980*/  FFMA R19, R49, R0, R19 ;  /* 0x0000000031137223 */ /* 0x000fe20000000013 */
[----:B------:R-:W-:Y:S01]  /*6990*/  SHF.L.U32 R0, R69, 0x10, RZ ;  /* 0x0000001045007819 */ /* 0x000fe200000006ff */
[----:B------:R-:W-:Y:S01]  /*69a0*/  FFMA R16, R49, R2, R16 ;  /* 0x0000000231107223 */ /* 0x000fe20000000010 */
[----:B------:R-:W-:Y:S01]  /*69b0*/  LOP3.LUT R2, R69, 0xffff0000, RZ, 0xc0, !PT ;  /* 0xffff000045027812 */ /* 0x000fe200078ec0ff */
[----:B------:R-:W-:Y:S01]  /*69c0*/  FFMA R17, R49, R3, R17 ;  /* 0x0000000331117223 */ /* 0x000fe20000000011 */
[----:B------:R-:W-:Y:S01]  /*69d0*/  SHF.L.U32 R3, R71, 0x10, RZ ;  /* 0x0000001047037819 */ /* 0x000fe200000006ff */
[----:B------:R-:W-:Y:S01]  /*69e0*/  FFMA R18, R49, R0, R18 ;  /* 0x0000000031127223 */ /* 0x000fe20000000012 */
[C---:B------:R-:W-:Y:S01]  /*69f0*/  SHF.L.U32 R0, R70.reuse, 0x10, RZ ;  /* 0x0000001046007819 */ /* 0x040fe200000006ff */
[----:B------:R1:W-:Y:S01]  /*6a00*/  STS.128 [R100], R52 ;  /* 0x0000003464007388 */ /* 0x0003e20000000c00 */
[----:B------:R-:W-:Y:S01]  /*6a10*/  F2FP.BF16.F32.PACK_AB R8, R9, R8 ;  /* 0x000000080908723e */ /* 0x000fe200000010ff */
[C---:B------:R-:W-:Y:S01]  /*6a20*/  FFMA R23, R49.reuse, R2, R23 ;  /* 0x0000000231177223 */ /* 0x040fe20000000017 */
[----:B------:R-:W-:Y:S01]  /*6a30*/  LOP3.LUT R2, R70, 0xffff0000, RZ, 0xc0, !PT ;  /* 0xffff000046027812 */ /* 0x000fe200078ec0ff */
[----:B------:R-:W-:Y:S01]  /*6a40*/  FFMA R20, R49, R0, R20 ;  /* 0x0000000031147223 */ /* 0x000fe20000000014 */
[----:B------:R-:W-:Y:S01]  /*6a50*/  LOP3.LUT R0, R71, 0xffff0000, RZ, 0xc0, !PT ;  /* 0xffff000047007812 */ /* 0x000fe200078ec0ff */
[----:B------:R-:W-:Y:S01]  /*6a60*/  FMUL R27, R47, R27 ;  /* 0x0000001b2f1b7220 */ /* 0x000fe20000400000 */
[----:B------:R-:W-:Y:S01]  /*6a70*/  F2FP.BF16.F32.PACK_AB R9, R15, R10 ;  /* 0x0000000a0f09723e */ /* 0x000fe200000010ff */
[C---:B------:R-:W-:Y:S01]  /*6a80*/  FFMA R21, R49.reuse, R2, R21 ;  /* 0x0000000231157223 */ /* 0x040fe20000000015 */
[C---:B------:R-:W-:Y:S01]  /*6a90*/  FFMA R22, R49.reuse, R3, R22 ;  /* 0x0000000331167223 */ /* 0x040fe20000000016 */
[----:B------:R-:W-:Y:S01]  /*6aa0*/  FFMA R27, R49, R0, R27 ;  /* 0x00000000311b7223 */ /* 0x000fe2000000001b */
[C---:B------:R-:W-:Y:S01]  /*6ab0*/  SHF.L.U32 R2, R76.reuse, 0x10, RZ ;  /* 0x000000104c027819 */ /* 0x040fe200000006ff */
[C---:B------:R-:W-:Y:S01]  /*6ac0*/  FMUL R31, R47.reuse, R31 ;  /* 0x0000001f2f1f7220 */ /* 0x040fe20000400000 */
[----:B------:R-:W-:Y:S01]  /*6ad0*/  LOP3.LUT R0, R76, 0xffff0000, RZ, 0xc0, !PT ;  /* 0xffff00004c007812 */ /* 0x000fe200078ec0ff */
[----:B------:R-:W-:Y:S01]  /*6ae0*/  FMUL R35, R47, R35 ;  /* 0x000000232f237220 */ /* 0x000fe20000400000 */
[----:B------:R-:W-:Y:S01]  /*6af0*/  SHF.L.U32 R3, R77, 0x10, RZ ;  /* 0x000000104d037819 */ /* 0x000fe200000006ff */
[----:B------:R-:W-:Y:S01]  /*6b00*/  FFMA R24, R49, R2, R24 ;  /* 0x0000000231187223 */ /* 0x000fe20000000018 */
[----:B------:R-:W-:Y:S01]  /*6b10*/  F2FP.BF16.F32.PACK_AB R10, R13, R12 ;  /* 0x0000000c0d0a723e */ /* 0x000fe200000010ff */
[----:B------:R-:W-:Y:S01]  /*6b20*/  FFMA R25, R49, R0, R25 ;  /* 0x0000000031197223 */ /* 0x000fe20000000019 */
[----:B------:R-:W-:Y:S01]  /*6b30*/  F2FP.BF16.F32.PACK_AB R11, R19, R14 ;  /* 0x0000000e130b723e */ /* 0x000fe200000010ff */
[----:B------:R-:W-:Y:S01]  /*6b40*/  FFMA R26, R49, R3, R26 ;  /* 0x00000003311a7223 */ /* 0x000fe2000000001a */
[----:B------:R-:W-:Y:S02]  /*6b50*/  LOP3.LUT R0, R77, 0xffff0000, RZ, 0xc0, !PT ;  /* 0xffff00004d007812 */ /* 0x000fe400078ec0ff */
[C---:B------:R-:W-:Y:S01]  /*6b60*/  SHF.L.U32 R2, R78.reuse, 0x10, RZ ;  /* 0x000000104e027819 */ /* 0x040fe200000006ff */
[----:B------:R1:W-:Y:S01]  /*6b70*/  STS.128 [R99+0x10], R8 ;  /* 0x0000100863007388 */ /* 0x0003e20000000c00 */
[----:B------:R-:W-:Y:S01]  /*6b80*/  LOP3.LUT R3, R78, 0xffff0000, RZ, 0xc0, !PT ;  /* 0xffff00004e037812 */ /* 0x000fe200078ec0ff */
[----:B------:R-:W-:Y:S01]  /*6b90*/  FFMA R31, R49, R0, R31 ;  /* 0x00000000311f7223 */ /* 0x000fe2000000001f */
[----:B------:R-:W-:Y:S01]  /*6ba0*/  SHF.L.U32 R4, R79, 0x10, RZ ;  /* 0x000000104f047819 */ /* 0x000fe200000006ff */
[----:B------:R-:W-:Y:S01]  /*6bb0*/  FFMA R28, R49, R2, R28 ;  /* 0x00000002311c7223 */ /* 0x000fe2000000001c */
[----:B------:R-:W-:Y:S01]  /*6bc0*/  F2FP.BF16.F32.PACK_AB R16, R17, R16 ;  /* 0x000000101110723e */ /* 0x000fe200000010ff */
[----:B------:R-:W-:Y:S01]  /*6bd0*/  FFMA R29, R49, R3, R29 ;  /* 0x00000003311d7223 */ /* 0x000fe2000000001d */
[----:B------:R-:W-:Y:S01]  /*6be0*/  LOP3.LUT R5, R79, 0xffff0000, RZ, 0xc0, !PT ;  /* 0xffff00004f057812 */ /* 0x000fe200078ec0ff */
[----:B------:R-:W-:Y:S01]  /*6bf0*/  FFMA R30, R49, R4, R30 ;  /* 0x00000004311e7223 */ /* 0x000fe2000000001e */
[----:B------:R-:W-:Y:S02]  /*6c00*/  F2FP.BF16.F32.PACK_AB R17, R23, R18 ;  /* 0x000000121711723e */ /* 0x000fe400000010ff */
[----:B------:R-:W-:Y:S01]  /*6c10*/  F2FP.BF16.F32.PACK_AB R18, R21, R20 ;  /* 0x000000141512723e */ /* 0x000fe200000010ff */
[----:B------:R-:W-:Y:S01]  /*6c20*/  FFMA R35, R49, R5, R35 ;  /* 0x0000000531237223 */ /* 0x000fe20000000023 */
[----:B------:R-:W-:Y:S02]  /*6c30*/  F2FP.BF16.F32.PACK_AB R19, R27, R22 ;  /* 0x000000161b13723e */ /* 0x000fe400000010ff */
[----:B------:R-:W-:Y:S02]  /*6c40*/  F2FP.BF16.F32.PACK_AB R24, R25, R24 ;  /* 0x000000181918723e */ /* 0x000fe400000010ff */
[----:B------:R-:W-:Y:S01]  /*6c50*/  F2FP.BF16.F32.PACK_AB R25, R31, R26 ;  /* 0x0000001a1f19723e */ /* 0x000fe200000010ff */
[----:B------:R1:W-:Y:S01]  /*6c60*/  STS.128 [R98+0x20], R16 ;  /* 0x0000201062007388 */ /* 0x0003e20000000c00 */
[----:B------:R-:W-:Y:S02]  /*6c70*/  F2FP.BF16.F32.PACK_AB R26, R29, R28 ;  /* 0x0000001c1d1a723e */ /* 0x000fe400000010ff */
[----:B------:R-:W-:Y:S05]  /*6c80*/  F2FP.BF16.F32.PACK_AB R27, R35, R30 ;  /* 0x0000001e231b723e */ /* 0x000fea00000010ff */
[----:B------:R1:W-:Y:S01]  /*6c90*/  STS.128 [R106+0x30], R24 ;  /* 0x000030186a007388 */ /* 0x0003e20000000c00 */
[----:B------:R-:W-:Y:S01]  /*6ca0*/  @!PT LDS RZ, [RZ] ;  /* 0x00000000fffff984 */ /* 0x000fe20000000800 */
[----:B------:R-:W-:Y:S01]  /*6cb0*/  @!PT LDS RZ, [RZ] ;  /* 0x00000000fffff984 */ /* 0x000fe20000000800 */
[----:B------:R-:W-:Y:S01]  /*6cc0*/  @!PT LDS RZ, [RZ] ;  /* 0x00000000fffff984 */ /* 0x000fe20000000800 */
[----:B------:R-:W-:Y:S01]  /*6cd0*/  @!PT LDS RZ, [RZ] ;  /* 0x00000000fffff984 */ /* 0x000fe20000000800 */
[----:B------:R2:W-:Y:S07]  /*6ce0*/  MEMBAR.ALL.CTA ;  /* 0x0000000000007992 */ /* 0x0005ee0000008000 */
[----:B--2---:R-:W2:Y:S02]  /*6cf0*/  FENCE.VIEW.ASYNC.S ;  /* 0x00000000000073c6 */ /* 0x004ea40000000000 */
[----:B--2---:R-:W-:Y:S06]  /*6d00*/  BAR.SYNC.DEFER_BLOCKING 0x1, 0x80 ;  /* 0x0042000000007b1d */ /* 0x004fec0000010000 */
[----:B------:R-:W-:Y:S05]  /*6d10*/  @P0 BRA `(.L_x_116) ;  /* 0x0000000000280947 */ /* 0x000fea0003800000 */
[----:B------:R-:W-:Y:S02]  /*6d20*/  UIADD3 UR4, UPT, UPT, UR49, 0x200, URZ ;  /* 0x0000020031047890 */ /* 0x000fe4000fffe0ff */
[----:B------:R-:W-:Y:S01]  /*6d30*/  UIADD3 UR6, UP0, UPT, UR52, 0xa80, URZ ;  /* 0x00000a8034067890 */ /* 0x000fe2000ff1e0ff */
[----:B------:R-:W-:Y:S03]  /*6d40*/  UMOV UR39, UR44 ;  /* 0x0000002c00277c82 */ /* 0x000fe60008000000 */
[----:B------:R-:W-:Y:S01]  /*6d50*/  MOV R93, UR4 ;  /* 0x00000004005d7c02 */ /* 0x000fe20008000f00 */
[----:B------:R-:W-:Y:S03]  /*6d60*/  UIADD3.X UR7, UPT, UPT, URZ, UR53, URZ, UP0, !UPT ;  /* 0x00000035ff077290 */ /* 0x000fe600087fe4ff */
[----:B------:R-:W-:Y:S11]  /*6d70*/  R2UR UR36, R93 ;  /* 0x000000005d2472ca */ /* 0x000ff600000e0000 */
[----:B------:R-:W-:Y:S02]  /*6d80*/  @!UPT UIADD3 URZ, UPT, UPT, URZ, URZ, URZ ;  /* 0x000000fffffff290 */ /* 0x000fe4000fffe0ff */
[----:B------:R2:W-:Y:S01]  /*6d90*/  UTMASTG.3D [UR36], [UR6] ;  /* 0x00000024060073b5 */ /* 0x0005e20008010000 */
[----:B------:R0:W-:Y:S01]  /*6da0*/  UTMACMDFLUSH ;  /* 0x00000000000079b7 */ /* 0x0001e20000000000 */
[----:B--2---:R-:W-:Y:S04]  /*6db0*/  DEPBAR.LE SB0, 0x1 ;  /* 0x000080400000791a */ /* 0x004fe80000000000 */
.L_x_116:
[----:B------:R-:W-:Y:S05]  /*6dc0*/  BSYNC.RECONVERGENT B0 ;  /* 0x0000000000007941 */ /* 0x000fea0003800200 */
.L_x_115:
[----:B------:R-:W-:Y:S01]  /*6dd0*/  BAR.SYNC.DEFER_BLOCKING 0x1, 0x80 ;  /* 0x0042000000007b1d */ /* 0x000fe20000010000 */
[----:B------:R-:W-:Y:S01]  /*6de0*/  ISETP.NE.AND P1, PT, R107, RZ, PT ;  /* 0x000000ff6b00720c */ /* 0x000fe20003f25270 */
[----:B------:R-:W-:Y:S01]  /*6df0*/  UISETP.NE.AND UP0, UPT, UR50, URZ, UPT ;  /* 0x000000ff3200728c */ /* 0x000fe2000bf05270 */
[----:B------:R-:W-:Y:S11]  /*6e00*/  LEA R2, R65, UR49, 0x3 ;  /* 0x0000003141027c11 */ /* 0x000ff6000f8e18ff */
[----:B------:R-:W-:Y:S01]  /*6e10*/  @P1 SHF.L.U32 R3, R97, 0x1f, RZ ;  /* 0x0000001f61031819 */ /* 0x000fe200000006ff */
[----:B------:R-:W-:Y:S06]  /*6e20*/  BRA.U !UP0, `(.L_x_117) ;  /* 0x0000000108247547 */ /* 0x000fec000b800000 */
[----:B------:R-:W-:Y:S01]  /*6e30*/  IMAD.U32 R4, RZ, RZ, UR51 ;  /* 0x00000033ff047e24 */ /* 0x000fe2000f8e00ff */
[----:B------:R-:W-:Y:S01]  /*6e40*/  MOV R0, UR45 ;  /* 0x0000002d00007c02 */ /* 0x000fe20008000f00 */
[----:B------:R-:W-:Y:S03]  /*6e50*/  UIADD3 UR51, UPT, UPT, UR51, 0x1, URZ ;  /* 0x0000000133337890 */ /* 0x000fe6000fffe0ff */
[----:B------:R-:W-:Y:S01]  /*6e60*/  @P1 LEA R4, R4, UR49, 0x3 ;  /* 0x0000003104041c11 */ /* 0x000fe2000f8e18ff */
[----:B------:R-:W-:Y:S04]  /*6e70*/  UISETP.NE.AND UP0, UPT, UR51, 0x4, UPT ;  /* 0x000000043300788c */ /* 0x000fe8000bf05270 */
[----:B------:R-:W-:Y:S01]  /*6e80*/  @P1 VIADD R4, R4, 0xd0 ;  /* 0x000000d004041836 */ /* 0x000fe20000000000 */
[----:B------:R-:W-:Y:S04]  /*6e90*/  USEL UR51, UR51, URZ, UP0 ;  /* 0x000000ff33337287 */ /* 0x000fe80008000000 */
[----:B------:R-:W-:Y:S04]  /*6ea0*/  @P1 PRMT R0, R0, 0x654, R4 ;  /* 0x0000065400001816 */ /* 0x000fe80000000004 */
[----:B------:R2:W-:Y:S04]  /*6eb0*/  @P1 SYNCS.ARRIVE.TRANS64.RED.A1T0 RZ, [R0+URZ], RZ ;  /* 0x000000ff00ff19a7 */ /* 0x0005e800081004ff */
.L_x_117:
[----:B------:R-:W4:Y:S01]  /*6ec0*/  @P1 SYNCS.PHASECHK.TRANS64.TRYWAIT P0, [R2+URZ+0xb0], R3 ;  /* 0x0000b003020015a7 */ /* 0x000f2200080011ff */
[----:B------:R-:W-:Y:S01]  /*6ed0*/  BSSY B1, `(.L_x_118) ;  /* 0x0000016000017945 */ /* 0x000fe20003800000 */
[----:B----4-:R-:W-:Y:S03]  /*6ee0*/  @P1 SEL R66, RZ, 0x1, !P0 ;  /* 0x00000001ff421807 */ /* 0x010fe60004000000 */
[----:B------:R-:W-:Y:S05]  /*6ef0*/  @!P1 BRA `(.L_x_119) ;  /* 0x00000000004c9947 */ /* 0x000fea0003800000 */
[----:B------:R-:W-:Y:S01]  /*6f00*/  ISETP.NE.AND P0, PT, R66, RZ, PT ;  /* 0x000000ff4200720c */ /* 0x000fe20003f05270 */
[----:B------:R-:W-:Y:S01]  /*6f10*/  BSSY B0, `(.L_x_120) ;  /* 0x000000b000007945 */ /* 0x000fe20003800000 */
[----:B------:R-:W-:Y:S11]  /*6f20*/  ISETP.NE.AND P1, PT, R67, RZ, PT ;  /* 0x000000ff4300720c */ /* 0x000ff60003f25270 */
[----:B------:R-:W-:Y:S02]  /*6f30*/  @!UPT UIADD3 URZ, UPT, UPT, URZ, URZ, URZ ;  /* 0x000000fffffff290 */ /* 0x000fe4000fffe0ff */
[C---:B------:R-:W-:Y:S01]  /*6f40*/  @P1 IMAD R6, R65.reuse, 0x2000, R100 ;  /* 0x0000200041061824 */ /* 0x040fe200078e0264 */
[C---:B------:R-:W-:Y:S01]  /*6f50*/  @P1 LEA R4, R65.reuse, R98, 0xd ;  /* 0x0000006241041211 */ /* 0x040fe200078e68ff */
[C---:B------:R-:W-:Y:S02]  /*6f60*/  @P1 IMAD R5, R65.reuse, 0x2000, R99 ;  /* 0x0000200041051824 */ /* 0x040fe400078e0263 */
[----:B------:R-:W-:Y:S01]  /*6f70*/  @P1 IMAD R3, R65, 0x2000, R106 ;  /* 0x0000200041031824 */ /* 0x000fe200078e026a */
[----:B------:R-:W-:Y:S06]  /*6f80*/  @P0 BRA `(.L_x_121) ;  /* 0x00000000000c0947 */ /* 0x000fec0003800000 */
[----:B--2---:R-:W-:Y:S04]  /*6f90*/  SHF.L.U32 R0, R97, 0x1f, RZ ;  /* 0x0000001f61007819 */ /* 0x004fe800000006ff */
[----:B------:R-:W2:Y:S02]  /*6fa0*/  SYNCS.PHASECHK.TRANS64.TRYWAIT P0, [R2+URZ+0xb0], R0 ;  /* 0x0000b000020075a7 */ /* 0x000ea400080011ff */
[----:B--2---:R-:W-:Y:S05]  /*6fb0*/  @!P0 BRA `(.L_x_122) ;  /* 0x0000003000e48947 */ /* 0x004fea0003800000 */
.L_x_121:
[----:B------:R-:W-:Y:S05]  /*6fc0*/  BSYNC B0 ;  /* 0x0000000000007941 */ /* 0x000fea0003800000 */
.L_x_120:
[----:B------:R-:W-:Y:S02]  /*6fd0*/  ISETP.NE.AND P0, PT, R67, RZ, PT ;  /* 0x000000ff4300720c */ /* 0x000fe40003f05270 */
[----:B------:R-:W-:Y:S11]  /*6fe0*/  IADD3 R65, PT, PT, R65, 0x1, RZ ;  /* 0x0000000141417810 */ /* 0x000ff60007ffe0ff */
[----:B------:R4:W1:Y:S04]  /*6ff0*/  @P0 LDS.128 R56, [R6] ;  /* 0x0000000006380984 */ /* 0x0008680000000c00 */
[----:B------:R4:W1:Y:S04]  /*7000*/  @P0 LDS.128 R60, [R5+0x10] ;  /* 0x00001000053c0984 */ /* 0x0008680000000c00 */
[----:B------:R4:W1:Y:S04]  /*7010*/  @P0 LDS.128 R68, [R4+0x20] ;  /* 0x0000200004440984 */ /* 0x0008680000000c00 */
[----:B------:R4:W1:Y:S02]  /*7020*/  @P0 LDS.128 R76, [R3+0x30] ;  /* 0x00003000034c0984 */ /* 0x0008640000000c00 */
.L_x_119:
[----:B------:R-:W-:Y:S05]  /*7030*/  BSYNC B1 ;  /* 0x0000000000017941 */ /* 0x000fea0003800000 */
.L_x_118:
[----:B--2---:R-:W-:Y:S05]  /*7040*/  VIADD R0, R48, 0x20 ;  /* 0x0000002030007836 */ /* 0x004fea0000000000 */
[----:B------:R-:W-:Y:S04]  /*7050*/  SHF.R.U32.HI R0, RZ, 0x15, R0 ;  /* 0x00000015ff007819 */ /* 0x000fe80000011600 */
[----:B------:R-:W-:Y:S11]  /*7060*/  LOP3.LUT P0, RZ, R0, 0x3, R92, 0x48, !PT ;  /* 0x0000000300ff7812 */ /* 0x000ff6000780485c */
[----:B------:R-:W-:Y:S02]  /*7070*/  @!UPT UIADD3 URZ, UPT, UPT, URZ, URZ, URZ ;  /* 0x000000fffffff290 */ /* 0x000fe4000fffe0ff */
[----:B------:R-:W-:Y:S05]  /*7080*/  @!P0 BRA `(.L_x_123) ;  /* 0x0000000000408947 */ /* 0x000fea0003800000 */
[----:B------:R-:W2:Y:S01]  /*7090*/  LDCU.64 UR8, c[0x4][0x70] ;  /* 0x01000e00ff0877ac */ /* 0x000ea20008000a00 */
[----:B----4-:R-:W-:Y:S01]  /*70a0*/  MOV R3, 0x0 ;  /* 0x0000000000037802 */ /* 0x010fe20000000f00 */
[----:B------:R-:W-:Y:S02]  /*70b0*/  HFMA2 R12, -RZ, RZ, 0, 5.9604644775390625e-08 ;  /* 0x00000001ff0c7431 */ /* 0x000fe400000001ff */
[----:B-1----:R-:W-:Y:S02]  /*70c0*/  IMAD.MOV.U32 R8, RZ, RZ, 0x192 ;  /* 0x00000192ff087424 */ /* 0x002fe400078e00ff */
[----:B------:R-:W-:Y:S01]  /*70d0*/  IMAD.MOV.U32 R13, RZ, RZ, RZ ;  /* 0x000000ffff0d7224 */ /* 0x000fe200078e00ff */
[----:B------:R-:W1:Y:S01]  /*70e0*/  LDCU.64 UR6, c[0x4][0x78] ;  /* 0x01000f00ff0677ac */ /* 0x000e620008000a00 */
[----:B------:R-:W4:Y:S01]  /*70f0*/  LDC.64 R2, c[0x4][R3] ;  /* 0x0100000003027b82 */ /* 0x000f220000000a00 */
[----:B------:R-:W5:Y:S01]  /*7100*/  LDCU.64 UR4, c[0x4][0x10] ;  /* 0x01000200ff0477ac */ /* 0x000f620008000a00 */
[----:B--2---:R-:W-:Y:S01]  /*7110*/  MOV R5, UR9 ;  /* 0x0000000900057c02 */ /* 0x004fe20008000f00 */
[----:B------:R-:W-:Y:S01]  /*7120*/  IMAD.U32 R4, RZ, RZ, UR8 ;  /* 0x00000008ff047e24 */ /* 0x000fe2000f8e00ff */
[----:B-1----:R-:W-:Y:S01]  /*7130*/  MOV R7, UR7 ;  /* 0x0000000700077c02 */ /* 0x002fe20008000f00 */
[----:B------:R-:W-:Y:S01]  /*7140*/  IMAD.U32 R6, RZ, RZ, UR6 ;  /* 0x00000006ff067e24 */ /* 0x000fe2000f8e00ff */
[----:B-----5:R-:W-:Y:S01]  /*7150*/  MOV R11, UR5 ;  /* 0x00000005000b7c02 */ /* 0x020fe20008000f00 */
[----:B------:R-:W-:Y:S02]  /*7160*/  IMAD.U32 R10, RZ, RZ, UR4 ;  /* 0x00000004ff0a7e24 */ /* 0x000fe4000f8e00ff */
[----:B------:R-:W-:Y:S07]  /*7170*/  LEPC R20, `(.L_x_123) ;  /* 0x000000001014794e */ /* 0x000fee0000000000 */
[----:B---34-:R-:W-:Y:S05]  /*7180*/  CALL.ABS.NOINC R2 ;  /* 0x0000000002007343 */ /* 0x018fea0003c00000 */
.L_x_123:
[----:B------:R-:W-:Y:S01]  /*7190*/  ISETP.NE.AND P6, PT, R107, RZ, PT ;  /* 0x000000ff6b00720c */ /* 0x000fe20003fc5270 */
[----:B------:R-:W-:Y:S05]  /*71a0*/  WARPSYNC.ALL ;  /* 0x0000000000007948 */ /* 0x000fea0003800000 */
[----:B------:R-:W-:Y:S01]  /*71b0*/  R2UR UR4, R48 ;  /* 0x00000000300472ca */ /* 0x000fe200000e0000 */
[----:B------:R-:W-:Y:S01]  /*71c0*/  BSSY.RECONVERGENT B0, `(.L_x_124) ;  /* 0x000008f000007945 */ /* 0x000fe20003800200 */
[----:B------:R-:W-:Y:S02]  /*71d0*/  MOV R50, UR51 ;  /* 0x0000003300327c02 */ /* 0x000fe40008000f00 */
[----:B-1--4-:R-:W-:Y:S02]  /*71e0*/  SHF.L.U32 R3, R56, 0x10, RZ ;  /* 0x0000001038037819 */ /* 0x012fe400000006ff */
[----:B------:R-:W-:Y:S02]  /*71f0*/  MOV R72, UR45 ;  /* 0x0000002d00487c02 */ /* 0x000fe40008000f00 */
[----:B------:R-:W-:Y:S02]  /*7200*/  @P6 LEA R50, R50, UR49, 0x3 ;  /* 0x0000003132326c11 */ /* 0x000fe4000f8e18ff */
[C---:B------:R-:W-:Y:S02]  /*7210*/  LOP3.LUT R51, R57.reuse, 0xffff0000, RZ, 0xc0, !PT ;  /* 0xffff000039337812 */ /* 0x040fe400078ec0ff */
[----:B------:R-:W-:Y:S01]  /*7220*/  @P6 IADD3 R50, PT, PT, R50, 0xd0, RZ ;  /* 0x000000d032326810 */ /* 0x000fe20007ffe0ff */
[----:B------:R-:W1:Y:S01]  /*7230*/  LDTM.x32 R4, tmem[UR4+0x20] ;  /* 0x00002004000479ee */ /* 0x000e6200082c0000 */
[----:B------:R-:W-:Y:S02]  /*7240*/  ISETP.NE.AND P0, PT, R102, RZ, PT ;  /* 0x000000ff6600720c */ /* 0x000fe40003f05270 */
[----:B------:R-:W-:Y:S02]  /*7250*/  @P6 PRMT R72, R72, 0x654, R50 ;  /* 0x0000065448486816 */ /* 0x000fe40000000032 */
[----:B------:R-:W-:Y:S01]  /*7260*/  SHF.L.U32 R50, R57, 0x10, RZ ;  /* 0x0000001039327819 */ /* 0x000fe200000006ff */
[C---:B-1----:R-:W-:Y:S01]  /*7270*/  FMUL R0, R47.reuse, R4 ;  /* 0x000000042f007220 */ /* 0x042fe20000400000 */
[----:B------:R-:W-:Y:S01]  /*7280*/  LOP3.LUT R4, R56, 0xffff0000, RZ, 0xc0, !PT ;  /* 0xffff000038047812 */ /* 0x000fe200078ec0ff */
[C---:B------:R-:W-:Y:S01]  /*7290*/  FMUL R2, R47.reuse, R5 ;  /* 0x000000052f027220 */ /* 0x040fe20000400000 */
[----:B------:R-:W-:Y:S01]  /*72a0*/  FMUL R7, R47, R7 ;  /* 0x000000072f077220 */ /* 0x000fe20000400000 */
[----:B------:R-:W-:Y:S01]  /*72b0*/  FFMA R0, R49, R3, R0 ;  /* 0x0000000331007223 */ /* 0x000fe20000000000 */
[----:B------:R-:W-:Y:S01]  /*72c0*/  FMUL R3, R47, R6 ;  /* 0x000000062f037220 */ /* 0x000fe20000400000 */
[----:B------:R-:W-:Y:S01]  /*72d0*/  FFMA R2, R49, R4, R2 ;  /* 0x0000000431027223 */ /* 0x000fe20000000002 */
[C---:B------:R-:W-:Y:S01]  /*72e0*/  FMUL R4, R47.reuse, R8 ;  /* 0x000000082f047220 */ /* 0x040fe20000400000 */
[C---:B------:R-:W-:Y:S01]  /*72f0*/  FMUL R8, R47.reuse, R12 ;  /* 0x0000000c2f087220 */ /* 0x040fe20000400000 */
[C---:B------:R-:W-:Y:S01]  /*7300*/  FMUL R12, R47.reuse, R16 ;  /* 0x000000102f0c7220 */ /* 0x040fe20000400000 */
[C---:B------:R-:W-:Y:S01]  /*7310*/  FMUL R16, R47.reuse, R20 ;  /* 0x000000142f107220 */ /* 0x040fe20000400000 */
[----:B------:R-:W-:Y:S01]  /*7320*/  F2FP.BF16.F32.PACK_AB R52, R2, R0 ;  /* 0x000000000234723e */ /* 0x000fe200000010ff */
[C---:B------:R-:W-:Y:S01]  /*7330*/  FMUL R20, R47.reuse, R24 ;  /* 0x000000182f147220 */ /* 0x040fe20000400000 */
[C---:B------:R-:W-:Y:S01]  /*7340*/  LOP3.LUT R0, R58.reuse, 0xffff0000, RZ, 0xc0, !PT ;  /* 0xffff00003a007812 */ /* 0x040fe200078ec0ff */
[----:B------:R-:W-:Y:S01]  /*7350*/  FMUL R24, R47, R28 ;  /* 0x0000001c2f187220 */ /* 0x000fe20000400000 */
[----:B------:R-:W-:Y:S01]  /*7360*/  SHF.L.U32 R2, R59, 0x10, RZ ;  /* 0x000000103b027819 */ /* 0x000fe200000006ff */
[C---:B------:R-:W-:Y:S01]  /*7370*/  FMUL R28, R47.reuse, R32 ;  /* 0x000000202f1c7220 */ /* 0x040fe20000400000 */
[----:B------:R-:W-:Y:S01]  /*7380*/  SHF.L.U32 R32, R58, 0x10, RZ ;  /* 0x000000103a207819 */ /* 0x000fe200000006ff */
[----:B------:R-:W-:Y:S01]  /*7390*/  FMUL R5, R47, R9 ;  /* 0x000000092f057220 */ /* 0x000fe20000400000 */
[C---:B------:R-:W-:Y:S01]  /*73a0*/  FFMA R3, R49.reuse, R50, R3 ;  /* 0x0000003231037223 */ /* 0x040fe20000000003 */
[----:B------:R-:W-:Y:S01]  /*73b0*/  FFMA R7, R49, R51, R7 ;  /* 0x0000003331077223 */ /* 0x000fe20000000007 */
[----:B------:R-:W-:Y:S01]  /*73c0*/  FMUL R6, R47, R10 ;  /* 0x0000000a2f067220 */ /* 0x000fe20000400000 */
[----:B------:R-:W-:Y:S01]  /*73d0*/  FFMA R4, R49, R32, R4 ;  /* 0x0000002031047223 */ /* 0x000fe20000000004 */
[----:B------:R-:W-:Y:S01]  /*73e0*/  LOP3.LUT R32, R59, 0xffff0000, RZ, 0xc0, !PT ;  /* 0xffff00003b207812 */ /* 0x000fe200078ec0ff */
[----:B------:R-:W-:Y:S01]  /*73f0*/  FFMA R5, R49, R0, R5 ;  /* 0x0000000031057223 */ /* 0x000fe20000000005 */
[C---:B------:R-:W-:Y:S01]  /*7400*/  SHF.L.U32 R0, R60.reuse, 0x10, RZ ;  /* 0x000000103c007819 */ /* 0x040fe200000006ff */
[----:B------:R-:W-:Y:S01]  /*7410*/  FMUL R11, R47, R11 ;  /* 0x0000000b2f0b7220 */ /* 0x000fe20000400000 */
[----:B------:R-:W-:Y:S01]  /*7420*/  F2FP.BF16.F32.PACK_AB R53, R7, R3 ;  /* 0x000000030735723e */ /* 0x000fe200000010ff */
[C---:B------:R-:W-:Y:S01]  /*7430*/  FFMA R6, R49.reuse, R2, R6 ;  /* 0x0000000231067223 */ /* 0x040fe20000000006 */
[----:B------:R-:W-:Y:S01]  /*7440*/  LOP3.LUT R2, R60, 0xffff0000, RZ, 0xc0, !PT ;  /* 0xffff00003c027812 */ /* 0x000fe200078ec0ff */
[----:B------:R-:W-:Y:S01]  /*7450*/  FFMA R11, R49, R32, R11 ;  /* 0x00000020310b7223 */ /* 0x000fe2000000000b */
[----:B------:R-:W-:Y:S01]  /*7460*/  SHF.L.U32 R3, R61, 0x10, RZ ;  /* 0x000000103d037819 */ /* 0x000fe200000006ff */
[----:B------:R-:W-:Y:S01]  /*7470*/  FFMA R8, R49, R0, R8 ;  /* 0x0000000031087223 */ /* 0x000fe20000000008 */
[----:B------:R-:W-:Y:S01]  /*7480*/  LOP3.LUT R0, R61, 0xffff0000, RZ, 0xc0, !PT ;  /* 0xffff00003d007812 */ /* 0x000fe200078ec0ff */
[----:B------:R-:W-:Y:S01]  /*7490*/  FMUL R9, R47, R13 ;  /* 0x0000000d2f097220 */ /* 0x000fe20000400000 */
[----:B------:R-:W-:Y:S01]  /*74a0*/  F2FP.BF16.F32.PACK_AB R54, R5, R4 ;  /* 0x000000040536723e */ /* 0x000fe200000010ff */
[----:B------:R-:W-:Y:S01]  /*74b0*/  FMUL R10, R47, R14 ;  /* 0x0000000e2f0a7220 */ /* 0x000fe20000400000 */
[----:B------:R-:W-:Y:S01]  /*74c0*/  F2FP.BF16.F32.PACK_AB R55, R11, R6 ;  /* 0x000000060b37723e */ /* 0x000fe200000010ff */
[----:B------:R-:W-:Y:S01]  /*74d0*/  FMUL R15, R47, R15 ;  /* 0x0000000f2f0f7220 */ /* 0x000fe20000400000 */
[----:B------:R-:W-:Y:S01]  /*74e0*/  SHF.L.U32 R4, R77, 0x10, RZ ;  /* 0x000000104d047819 */ /* 0x000fe200000006ff */
[C---:B------:R-:W-:Y:S01]  /*74f0*/  FFMA R9, R49.reuse, R2, R9 ;  /* 0x0000000231097223 */ /* 0x040fe20000000009 */
[C---:B------:R-:W-:Y:S01]  /*7500*/  SHF.L.U32 R2, R62.reuse, 0x10, RZ ;  /* 0x000000103e027819 */ /* 0x040fe200000006ff */
[C---:B------:R-:W-:Y:S01]  /*7510*/  FFMA R10, R49.reuse, R3, R10 ;  /* 0x00000003310a7223 */ /* 0x040fe2000000000a */
[----:B------:R-:W-:Y:S01]  /*7520*/  LOP3.LUT R3, R62, 0xffff0000, RZ, 0xc0, !PT ;  /* 0xffff00003e037812 */ /* 0x000fe200078ec0ff */
[----:B------:R-:W-:Y:S01]  /*7530*/  FFMA R15, R49, R0, R15 ;  /* 0x00000000310f7223 */ /* 0x000fe2000000000f */
[----:B------:R-:W-:Y:S01]  /*7540*/  SHF.L.U32 R0, R63, 0x10, RZ ;  /* 0x000000103f007819 */ /* 0x000fe200000006ff */
[----:B------:R-:W-:Y:S01]  /*7550*/  FMUL R13, R47, R17 ;  /* 0x000000112f0d7220 */ /* 0x000fe20000400000 */
[----:B------:R-:W-:Y:S01]  /*7560*/  F2FP.BF16.F32.PACK_AB R8, R9, R8 ;  /* 0x000000080908723e */ /* 0x000fe200000010ff */
[----:B------:R-:W-:Y:S01]  /*7570*/  FMUL R14, R47, R18 ;  /* 0x000000122f0e7220 */ /* 0x000fe20000400000 */
[----:B------:R-:W-:Y:S01]  /*7580*/  F2FP.BF16.F32.PACK_AB R9, R15, R10 ;  /* 0x0000000a0f09723e */ /* 0x000fe200000010ff */
[----:B------:R-:W-:Y:S01]  /*7590*/  FFMA R12, R49, R2, R12 ;  /* 0x00000002310c7223 */ /* 0x000fe2000000000c */
[----:B------:R-:W-:Y:S01]  /*75a0*/  LOP3.LUT R2, R63, 0xffff0000, RZ, 0xc0, !PT ;  /* 0xffff00003f027812 */ /* 0x000fe200078ec0ff */
[----:B------:R-:W-:Y:S01]  /*75b0*/  FFMA R13, R49, R3, R13 ;  /* 0x00000003310d7223 */ /* 0x000fe2000000000d */
[----:B------:R-:W-:Y:S01]  /*75c0*/  SHF.L.U32 R3, R69, 0x10, RZ ;  /* 0x0000001045037819 */ /* 0x000fe200000006ff */
[----:B------:R-:W-:Y:S01]  /*75d0*/  FFMA R14, R49, R0, R14 ;  /* 0x00000000310e7223 */ /* 0x000fe2000000000e */
[C---:B------:R-:W-:Y:S01]  /*75e0*/  SHF.L.U32 R0, R68.reuse, 0x10, RZ ;  /* 0x0000001044007819 */ /* 0x040fe200000006ff */
[----:B------:R-:W-:Y:S01]  /*75f0*/  FMUL R19, R47, R19 ;  /* 0x000000132f137220 */ /* 0x000fe20000400000 */
[----:B------:R-:W-:Y:S01]  /*7600*/  F2FP.BF16.F32.PACK_AB R10, R13, R12 ;  /* 0x0000000c0d0a723e */ /* 0x000fe200000010ff */
[----:B------:R-:W-:Y:S01]  /*7610*/  FMUL R17, R47, R21 ;  /* 0x000000152f117220 */ /* 0x000fe20000400000 */
[----:B------:R-:W-:Y:S01]  /*7620*/  LOP3.LUT R5, R79, 0xffff0000, RZ, 0xc0, !PT ;  /* 0xffff00004f057812 */ /* 0x000fe200078ec0ff */
[C---:B------:R-:W-:Y:S01]  /*7630*/  FFMA R19, R49.reuse, R2, R19 ;  /* 0x0000000231137223 */ /* 0x040fe20000000013 */
[----:B------:R-:W-:Y:S01]  /*7640*/  LOP3.LUT R2, R68, 0xffff0000, RZ, 0xc0, !PT ;  /* 0xffff000044027812 */ /* 0x000fe200078ec0ff */
[----:B------:R1:W-:Y:S01]  /*7650*/  STS.128 [R100+0x2000], R52 ;  /* 0x0020003464007388 */ /* 0x0003e20000000c00 */
[----:B------:R-:W-:Y:S01]  /*7660*/  FFMA R16, R49, R0, R16 ;  /* 0x0000000031107223 */ /* 0x000fe20000000010 */
[----:B------:R-:W-:Y:S01]  /*7670*/  LOP3.LUT R0, R69, 0xffff0000, RZ, 0xc0, !PT ;  /* 0xffff000045007812 */ /* 0x000fe200078ec0ff */
[----:B------:R-:W-:Y:S01]  /*7680*/  FMUL R18, R47, R22 ;  /* 0x000000162f127220 */ /* 0x000fe20000400000 */
[----:B------:R-:W-:Y:S01]  /*7690*/  F2FP.BF16.F32.PACK_AB R11, R19, R14 ;  /* 0x0000000e130b723e */ /* 0x000fe200000010ff */
[----:B------:R-:W-:Y:S01]  /*76a0*/  FMUL R23, R47, R23 ;  /* 0x000000172f177220 */ /* 0x000fe20000400000 */
[C---:B------:R-:W-:Y:S01]  /*76b0*/  FFMA R17, R49.reuse, R2, R17 ;  /* 0x0000000231117223 */ /* 0x040fe20000000011 */
[C---:B------:R-:W-:Y:S01]  /*76c0*/  SHF.L.U32 R2, R70.reuse, 0x10, RZ ;  /* 0x0000001046027819 */ /* 0x040fe200000006ff */
[----:B------:R-:W-:Y:S01]  /*76d0*/  FFMA R18, R49, R3, R18 ;  /* 0x0000000331127223 */ /* 0x000fe20000000012 */
[----:B------:R-:W-:Y:S01]  /*76e0*/  SHF.L.U32 R3, R71, 0x10, RZ ;  /* 0x0000001047037819 */ /* 0x000fe200000006ff */
[----:B------:R1:W-:Y:S01]  /*76f0*/  STS.128 [R99+0x2010], R8 ;  /* 0x0020100863007388 */ /* 0x0003e20000000c00 */
[----:B------:R-:W-:Y:S01]  /*7700*/  F2FP.BF16.F32.PACK_AB R16, R17, R16 ;  /* 0x000000101110723e */ /* 0x000fe200000010ff */
[----:B------:R-:W-:Y:S01]  /*7710*/  FFMA R23, R49, R0, R23 ;  /* 0x0000000031177223 */ /* 0x000fe20000000017 */
[----:B------:R-:W-:Y:S01]  /*7720*/  LOP3.LUT R0, R70, 0xffff0000, RZ, 0xc0, !PT ;  /* 0xffff000046007812 */ /* 0x000fe200078ec0ff */
[C---:B------:R-:W-:Y:S01]  /*7730*/  FMUL R21, R47.reuse, R25 ;  /* 0x000000192f157220 */ /* 0x040fe20000400000 */
[----:B------:R-:W-:Y:S01]  /*7740*/  FMUL R22, R47, R26 ;  /* 0x0000001a2f167220 */ /* 0x000fe20000400000 */
[C---:B------:R-:W-:Y:S01]  /*7750*/  FFMA R20, R49.reuse, R2, R20 ;  /* 0x0000000231147223 */ /* 0x040fe20000000014 */
[C---:B------:R-:W-:Y:S01]  /*7760*/  SHF.L.U32 R2, R76.reuse, 0x10, RZ ;  /* 0x000000104c027819 */ /* 0x040fe200000006ff */
[----:B------:R-:W-:Y:S01]  /*7770*/  FFMA R21, R49, R0, R21 ;  /* 0x0000000031157223 */ /* 0x000fe20000000015 */
[----:B------:R-:W-:Y:S01]  /*7780*/  LOP3.LUT R0, R71, 0xffff0000, RZ, 0xc0, !PT ;  /* 0xffff000047007812 */ /* 0x000fe200078ec0ff */
[----:B------:R-:W-:Y:S01]  /*7790*/  FFMA R22, R49, R3, R22 ;  /* 0x0000000331167223 */ /* 0x000fe20000000016 */
[C---:B------:R-:W-:Y:S01]  /*77a0*/  FMUL R27, R47.reuse, R27 ;  /* 0x0000001b2f1b7220 */ /* 0x040fe20000400000 */
[----:B------:R-:W-:Y:S01]  /*77b0*/  LOP3.LUT R3, R76, 0xffff0000, RZ, 0xc0, !PT ;  /* 0xffff00004c037812 */ /* 0x000fe200078ec0ff */
[C---:B------:R-:W-:Y:S01]  /*77c0*/  FMUL R25, R47.reuse, R29 ;  /* 0x0000001d2f197220 */ /* 0x040fe20000400000 */
[----:B------:R-:W-:Y:S01]  /*77d0*/  FMUL R26, R47, R30 ;  /* 0x0000001e2f1a7220 */ /* 0x000fe20000400000 */
[C---:B------:R-:W-:Y:S01]  /*77e0*/  FFMA R27, R49.reuse, R0, R27 ;  /* 0x00000000311b7223 */ /* 0x040fe2000000001b */
[----:B------:R-:W-:Y:S01]  /*77f0*/  FFMA R24, R49, R2, R24 ;  /* 0x0000000231187223 */ /* 0x000fe20000000018 */
[----:B------:R-:W-:Y:S01]  /*7800*/  LOP3.LUT R0, R77, 0xffff0000, RZ, 0xc0, !PT ;  /* 0xffff00004d007812 */ /* 0x000fe200078ec0ff */
[----:B------:R-:W-:Y:S01]  /*7810*/  FFMA R25, R49, R3, R25 ;  /* 0x0000000331197223 */ /* 0x000fe20000000019 */
[----:B------:R-:W-:Y:S01]  /*7820*/  FMUL R31, R47, R31 ;  /* 0x0000001f2f1f7220 */ /* 0x000fe20000400000 */
[C---:B------:R-:W-:Y:S01]  /*7830*/  SHF.L.U32 R2, R78.reuse, 0x10, RZ ;  /* 0x000000104e027819 */ /* 0x040fe200000006ff */
[----:B------:R-:W-:Y:S01]  /*7840*/  FFMA R26, R49, R4, R26 ;  /* 0x00000004311a7223 */ /* 0x000fe2000000001a */
[----:B------:R-:W-:Y:S01]  /*7850*/  LOP3.LUT R3, R78, 0xffff0000, RZ, 0xc0, !PT ;  /* 0xffff00004e037812 */ /* 0x000fe200078ec0ff */
[----:B------:R-:W-:Y:S01]  /*7860*/  FMUL R29, R47, R33 ;  /* 0x000000212f1d7220 */ /* 0x000fe20000400000 */
[----:B------:R-:W-:Y:S01]  /*7870*/  SHF.L.U32 R4, R79, 0x10, RZ ;  /* 0x000000104f047819 */ /* 0x000fe200000006ff */
[----:B------:R-:W-:Y:S01]  /*7880*/  FMUL R30, R47, R34 ;  /* 0x000000222f1e7220 */ /* 0x000fe20000400000 */
[----:B------:R-:W-:Y:S01]  /*7890*/  F2FP.BF16.F32.PACK_AB R17, R23, R18 ;  /* 0x000000121711723e */ /* 0x000fe200000010ff */
[----:B------:R-:W-:Y:S01]  /*78a0*/  FFMA R31, R49, R0, R31 ;  /* 0x00000000311f7223 */ /* 0x000fe2000000001f */
[----:B------:R-:W-:Y:S01]  /*78b0*/  FMUL R35, R47, R35 ;  /* 0x000000232f237220 */ /* 0x000fe20000400000 */
[----:B------:R-:W-:Y:S01]  /*78c0*/  F2FP.BF16.F32.PACK_AB R18, R21, R20 ;  /* 0x000000141512723e */ /* 0x000fe200000010ff */
[----:B------:R-:W-:Y:S01]  /*78d0*/  FFMA R28, R49, R2, R28 ;  /* 0x00000002311c7223 */ /* 0x000fe2000000001c */
[----:B------:R-:W-:Y:S01]  /*78e0*/  F2FP.BF16.F32.PACK_AB R19, R27, R22 ;  /* 0x000000161b13723e */ /* 0x000fe200000010ff */
[C---:B------:R-:W-:Y:S01]  /*78f0*/  FFMA R29, R49.reuse, R3, R29 ;  /* 0x00000003311d7223 */ /* 0x040fe2000000001d */
[C---:B------:R-:W-:Y:S01]  /*7900*/  FFMA R30, R49.reuse, R4, R30 ;  /* 0x00000004311e7223 */ /* 0x040fe2000000001e */
[----:B------:R-:W-:Y:S01]  /*7910*/  FFMA R35, R49, R5, R35 ;  /* 0x0000000531237223 */ /* 0x000fe20000000023 */
[----:B------:R-:W-:Y:S01]  /*7920*/  F2FP.BF16.F32.PACK_AB R24, R25, R24 ;  /* 0x000000181918723e */ /* 0x000fe200000010ff */
[----:B------:R1:W-:Y:S01]  /*7930*/  STS.128 [R98+0x2020], R16 ;  /* 0x0020201062007388 */ /* 0x0003e20000000c00 */
[----:B------:R-:W-:Y:S02]  /*7940*/  F2FP.BF16.F32.PACK_AB R25, R31, R26 ;  /* 0x0000001a1f19723e */ /* 0x000fe400000010ff */
[----:B------:R-:W-:Y:S02]  /*7950*/  F2FP.BF16.F32.PACK_AB R26, R29, R28 ;  /* 0x0000001c1d1a723e */ /* 0x000fe400000010ff */
[----:B------:R-:W-:Y:S02]  /*7960*/  F2FP.BF16.F32.PACK_AB R27, R35, R30 ;  /* 0x0000001e231b723e */ /* 0x000fe400000010ff */
[----:B------:R-:W-:Y:S02]  /*7970*/  LEA R0, R65, UR49, 0x3 ;  /* 0x0000003141007c11 */ /* 0x000fe4000f8e18ff */
[----:B------:R-:W-:Y:S01]  /*7980*/  @P6 SHF.L.U32 R2, R97, 0x1f, RZ ;  /* 0x0000001f61026819 */ /* 0x000fe200000006ff */
        /* <DEDUP_REMOVED lines=9> */
[----:B------:R-:W-:Y:S02]  /*7a20*/  UIADD3 UR8, UP0, UPT, UR52, 0xa80, URZ ;  /* 0x00000a8034087890 */ /* 0x000fe4000ff1e0ff */
[----:B------:R-:W-:Y:S02]  /*7a30*/  UIADD3 UR5, UPT, UPT, UR37, 0x20, URZ ;  /* 0x0000002025057890 */ /* 0x000fe4000fffe0ff */
[----:B------:R-:W-:Y:S02]  /*7a40*/  UIADD3 UR4, UPT, UPT, UR49, 0x2200, URZ ;  /* 0x0000220031047890 */ /* 0x000fe4000fffe0ff */
[----:B------:R-:W-:Y:S01]  /*7a50*/  UIADD3.X UR9, UPT, UPT, URZ, UR53, URZ, UP0, !UPT ;  /* 0x00000035ff097290 */ /* 0x000fe200087fe4ff */
[----:B------:R-:W-:Y:S01]  /*7a60*/  UMOV UR6, UR38 ;  /* 0x0000002600067c82 */ /* 0x000fe20008000000 */
[----:B------:R-:W-:Y:S07]  /*7a70*/  UMOV UR7, UR44 ;  /* 0x0000002c00077c82 */ /* 0x000fee0008000000 */
[----:B------:R2:W-:Y:S01]  /*7a80*/  UTMASTG.3D [UR4], [UR8] ;  /* 0x00000004080073b5 */ /* 0x0005e20008010000 */
[----:B------:R0:W-:Y:S01]  /*7a90*/  UTMACMDFLUSH ;  /* 0x00000000000079b7 */ /* 0x0001e20000000000 */
[----:B--2---:R-:W-:Y:S04]  /*7aa0*/  DEPBAR.LE SB0, 0x1 ;  /* 0x000080400000791a */ /* 0x004fe80000000000 */
.L_x_125:
[----:B------:R-:W-:Y:S05]  /*7ab0*/  BSYNC.RECONVERGENT B0 ;  /* 0x0000000000007941 */ /* 0x000fea0003800200 */
.L_x_124:
[----:B------:R-:W-:Y:S01]  /*7ac0*/  BAR.SYNC.DEFER_BLOCKING 0x1, 0x80 ;  /* 0x0042000000007b1d */ /* 0x000fe20000010000 */
[----:B------:R-:W-:Y:S04]  /*7ad0*/  UIADD3 UR36, UPT, UPT, UR51, 0x1, URZ ;  /* 0x0000000133247890 */ /* 0x000fe8000fffe0ff */
[----:B------:R-:W-:Y:S04]  /*7ae0*/  UISETP.NE.AND UP0, UPT, UR36, 0x4, UPT ;  /* 0x000000042400788c */ /* 0x000fe8000bf05270 */
[----:B------:R-:W-:Y:S01]  /*7af0*/  USEL UR36, UR36, URZ, UP0 ;  /* 0x000000ff24247287 */ /* 0x000fe20008000000 */
[----:B------:R2:W-:Y:S01]  /*7b00*/  @P6 SYNCS.ARRIVE.TRANS64.RED.A1T0 RZ, [R72+URZ], RZ ;  /* 0x000000ff48ff69a7 */ /* 0x0005e200081004ff */
[----:B------:R-:W-:Y:S01]  /*7b10*/  BSSY B1, `(.L_x_126) ;  /* 0x0000017000017945 */ /* 0x000fe20003800000 */
[----:B------:R-:W4:Y:S02]  /*7b20*/  @P6 SYNCS.PHASECHK.TRANS64.TRYWAIT P0, [R0+URZ+0xb0], R2 ;  /* 0x0000b002000065a7 */ /* 0x000f2400080011ff */
[----:B----4-:R-:W-:Y:S01]  /*7b30*/  @P6 SEL R66, RZ, 0x1, !P0 ;  /* 0x00000001ff426807 */ /* 0x010fe20004000000 */
[----:B--2---:R-:W-:Y:S06]  /*7b40*/  @!P6 BRA `(.L_x_127) ;  /* 0x00000000004ce947 */ /* 0x004fec0003800000 */
        /* <DEDUP_REMOVED lines=9> */
[----:B------:R-:W-:Y:S04]  /*7be0*/  SHF.L.U32 R6, R97, 0x1f, RZ ;  /* 0x0000001f61067819 */ /* 0x000fe800000006ff */
[----:B------:R-:W2:Y:S02]  /*7bf0*/  SYNCS.PHASECHK.TRANS64.TRYWAIT P0, [R0+URZ+0xb0], R6 ;  /* 0x0000b006000075a7 */ /* 0x000ea400080011ff */
[----:B--2---:R-:W-:Y:S05]  /*7c00*/  @!P0 BRA `(.L_x_130) ;  /* 0x0000002400e48947 */ /* 0x004fea0003800000 */
.L_x_129:
[----:B------:R-:W-:Y:S05]  /*7c10*/  BSYNC B0 ;  /* 0x0000000000007941 */ /* 0x000fea0003800000 */
.L_x_128:
[----:B------:R-:W-:Y:S02]  /*7c20*/  ISETP.NE.AND P0, PT, R67, RZ, PT ;  /* 0x000000ff4300720c */ /* 0x000fe40003f05270 */
[----:B------:R-:W-:Y:S11]  /*7c30*/  IADD3 R65, PT, PT, R65, 0x1, RZ ;  /* 0x0000000141417810 */ /* 0x000ff60007ffe0ff */
[----:B------:R4:W1:Y:S04]  /*7c40*/  @P0 LDS.128 R56, [R5] ;  /* 0x0000000005380984 */ /* 0x0008680000000c00 */
[----:B------:R4:W1:Y:S04]  /*7c50*/  @P0 LDS.128 R60, [R4+0x10] ;  /* 0x00001000043c0984 */ /* 0x0008680000000c00 */
[----:B------:R4:W1:Y:S04]  /*7c60*/  @P0 LDS.128 R68, [R3+0x20] ;  /* 0x0000200003440984 */ /* 0x0008680000000c00 */
[----:B------:R4:W1:Y:S02]  /*7c70*/  @P0 LDS.128 R76, [R2+0x30] ;  /* 0x00003000024c0984 */ /* 0x0008640000000c00 */
.L_x_127:
[----:B------:R-:W-:Y:S05]  /*7c80*/  BSYNC B1 ;  /* 0x0000000000017941 */ /* 0x000fea0003800000 */
.L_x_126:
        /* <DEDUP_REMOVED lines=21> */
.L_x_131:
        /* <DEDUP_REMOVED lines=146> */
.L_x_133:
[----:B------:R-:W-:Y:S05]  /*8700*/  BSYNC.RECONVERGENT B0 ;  /* 0x0000000000007941 */ /* 0x000fea0003800200 */
.L_x_132:
        /* <DEDUP_REMOVED lines=21> */
.L_x_137:
[----:B------:R-:W-:Y:S05]  /*8860*/  BSYNC B0 ;  /* 0x0000000000007941 */ /* 0x000fea0003800000 */
.L_x_136:
[----:B------:R-:W-:Y:S11]  /*8870*/  ISETP.NE.AND P0, PT, R67, RZ, PT ;  /* 0x000000ff4300720c */ /* 0x000ff60003f05270 */
[----:B------:R-:W-:Y:S02]  /*8880*/  @!UPT UIADD3 URZ, UPT, UPT, URZ, URZ, URZ ;  /* 0x000000fffffff290 */ /* 0x000fe4000fffe0ff */
[----:B------:R4:W1:Y:S04]  /*8890*/  @P0 LDS.128 R56, [R4] ;  /* 0x0000000004380984 */ /* 0x0008680000000c00 */
[----:B------:R4:W1:Y:S04]  /*88a0*/  @P0 LDS.128 R60, [R3+0x10] ;  /* 0x00001000033c0984 */ /* 0x0008680000000c00 */
[----:B------:R4:W1:Y:S04]  /*88b0*/  @P0 LDS.128 R68, [R2+0x20] ;  /* 0x0000200002440984 */ /* 0x0008680000000c00 */
[----:B------:R4:W1:Y:S02]  /*88c0*/  @P0 LDS.128 R76, [R65+0x30] ;  /* 0x00003000414c0984 */ /* 0x0008640000000c00 */
.L_x_135:
[----:B------:R-:W-:Y:S05]  /*88d0*/  BSYNC B1 ;  /* 0x0000000000017941 */ /* 0x000fea0003800000 */
.L_x_134:
        /* <DEDUP_REMOVED lines=21> */
.L_x_139:
[----:B------:R-:W-:Y:S01]  /*8a30*/  ISETP.NE.AND P0, PT, R102, RZ, PT ;  /* 0x000000ff6600720c */ /* 0x000fe20003f05270 */
[----:B------:R-:W-:Y:S05]  /*8a40*/  WARPSYNC.ALL ;  /* 0x0000000000007948 */ /* 0x000fea0003800000 */
[----:B------:R-:W-:Y:S01]  /*8a50*/  R2UR UR4, R48 ;  /* 0x00000000300472ca */ /* 0x000fe200000e0000 */
[----:B------:R-:W-:Y:S01]  /*8a60*/  BSSY.RECONVERGENT B0, `(.L_x_140) ;  /* 0x000008c000007945 */ /* 0x000fe20003800200 */
[----:B------:R-:W-:Y:S02]  /*8a70*/  R2UR UR5, R64 ;  /* 0x00000000400572ca */ /* 0x000fe400000e0000 */
[C---:B-1----:R-:W-:Y:S02]  /*8a80*/  SHF.L.U32 R0, R56.reuse, 0x10, RZ ;  /* 0x0000001038007819 */ /* 0x042fe400000006ff */
[----:B----4-:R-:W-:Y:S02]  /*8a90*/  LOP3.LUT R2, R56, 0xffff0000, RZ, 0xc0, !PT ;  /* 0xffff000038027812 */ /* 0x010fe400078ec0ff */
[C---:B------:R-:W-:Y:S02]  /*8aa0*/  SHF.L.U32 R3, R57.reuse, 0x10, RZ ;  /* 0x0000001039037819 */ /* 0x040fe400000006ff */
[----:B------:R-:W-:Y:S02]  /*8ab0*/  LOP3.LUT R48, R57, 0xffff0000, RZ, 0xc0, !PT ;  /* 0xffff000039307812 */ /* 0x000fe400078ec0ff */
[C---:B------:R-:W-:Y:S01]  /*8ac0*/  SHF.L.U32 R50, R58.reuse, 0x10, RZ ;  /* 0x000000103a327819 */ /* 0x040fe200000006ff */
[----:B------:R-:W1:Y:S01]  /*8ad0*/  LDTM.x32 R4, tmem[UR4+0x60] ;  /* 0x00006004000479ee */ /* 0x000e6200082c0000 */
[----:B------:R-:W-:Y:S01]  /*8ae0*/  LOP3.LUT R51, R58, 0xffff0000, RZ, 0xc0, !PT ;  /* 0xffff00003a337812 */ /* 0x000fe200078ec0ff */
[----:B------:R-:W-:Y:S01]  /*8af0*/  NOP ;  /* 0x0000000000007918 */ /* 0x000fe20000000000 */
[C---:B------:R-:W-:Y:S01]  /*8b00*/  SHF.L.U32 R52, R59.reuse, 0x10, RZ ;  /* 0x000000103b347819 */ /* 0x040fe200000006ff */
[----:B------:R-:W-:Y:S01]  /*8b10*/  UIADD3 UR5, UPT, UPT, UR5, 0x130, URZ ;  /* 0x0000013005057890 */ /* 0x000fe2000fffe0ff */
[----:B------:R-:W-:Y:S02]  /*8b20*/  LOP3.LUT R53, R59, 0xffff0000, RZ, 0xc0, !PT ;  /* 0xffff00003b357812 */ /* 0x000fe400078ec0ff */
[C---:B------:R-:W-:Y:S01]  /*8b30*/  SHF.L.U32 R54, R60.reuse, 0x10, RZ ;  /* 0x000000103c367819 */ /* 0x040fe200000006ff */
[----:B------:R-:W-:Y:S01]  /*8b40*/  UPRMT UR5, UR45, 0x654, UR5 ;  /* 0x000006542d057896 */ /* 0x000fe20008000005 */
[----:B------:R-:W-:Y:S02]  /*8b50*/  LOP3.LUT R55, R60, 0xffff0000, RZ, 0xc0, !PT ;  /* 0xffff00003c377812 */ /* 0x000fe400078ec0ff */
[C---:B------:R-:W-:Y:S02]  /*8b60*/  SHF.L.U32 R56, R61.reuse, 0x10, RZ ;  /* 0x000000103d387819 */ /* 0x040fe400000006ff */
[----:B------:R-:W-:Y:S02]  /*8b70*/  LOP3.LUT R57, R61, 0xffff0000, RZ, 0xc0, !PT ;  /* 0xffff00003d397812 */ /* 0x000fe400078ec0ff */
[C---:B------:R-:W-:Y:S02]  /*8b80*/  SHF.L.U32 R58, R62.reuse, 0x10, RZ ;  /* 0x000000103e3a7819 */ /* 0x040fe400000006ff */
[----:B------:R-:W-:Y:S01]  /*8b90*/  LOP3.LUT R59, R62, 0xffff0000, RZ, 0xc0, !PT ;  /* 0xffff00003e3b7812 */ /* 0x000fe200078ec0ff */
[----:B-1----:R-:W-:Y:S01]  /*8ba0*/  SYNCS.ARRIVE.TRANS64.RED.A1T0 RZ, [UR5], RZ ;  /* 0x000000ffffff79a7 */ /* 0x002fe20008100405 */
[C---:B------:R-:W-:Y:S02]  /*8bb0*/  SHF.L.U32 R60, R63.reuse, 0x10, RZ ;  /* 0x000000103f3c7819 */ /* 0x040fe400000006ff */
[----:B------:R-:W-:Y:S02]  /*8bc0*/  LOP3.LUT R61, R63, 0xffff0000, RZ, 0xc0, !PT ;  /* 0xffff00003f3d7812 */ /* 0x000fe400078ec0ff */
[C---:B------:R-:W-:Y:S01]  /*8bd0*/  SHF.L.U32 R62, R68.reuse, 0x10, RZ ;  /* 0x00000010443e7819 */ /* 0x040fe200000006ff */
[C---:B------:R-:W-:Y:S01]  /*8be0*/  FMUL R4, R47.reuse, R4 ;  /* 0x000000042f047220 */ /* 0x040fe20000400000 */
[C---:B------:R-:W-:Y:S01]  /*8bf0*/  FMUL R5, R47.reuse, R5 ;  /* 0x000000052f057220 */ /* 0x040fe20000400000 */
[----:B------:R-:W-:Y:S01]  /*8c00*/  FMUL R6, R47, R6 ;  /* 0x000000062f067220 */ /* 0x000fe20000400000 */
[----:B------:R-:W-:Y:S01]  /*8c10*/  LOP3.LUT R63, R68, 0xffff0000, RZ, 0xc0, !PT ;  /* 0xffff0000443f7812 */ /* 0x000fe200078ec0ff */
[C---:B------:R-:W-:Y:S01]  /*8c20*/  FFMA R4, R49.reuse, R0, R4 ;  /* 0x0000000031047223 */ /* 0x040fe20000000004 */
[----:B------:R-:W-:Y:S01]  /*8c30*/  FFMA R5, R49, R2, R5 ;  /* 0x0000000231057223 */ /* 0x000fe20000000005 */
[----:B------:R-:W-:Y:S01]  /*8c40*/  SHF.L.U32 R64, R69, 0x10, RZ ;  /* 0x0000001045407819 */ /* 0x000fe200000006ff */
[----:B------:R-:W-:Y:S01]  /*8c50*/  FFMA R6, R49, R3, R6 ;  /* 0x0000000331067223 */ /* 0x000fe20000000006 */
[----:B------:R-:W-:Y:S01]  /*8c60*/  FMUL R7, R47, R7 ;  /* 0x000000072f077220 */ /* 0x000fe20000400000 */
[----:B------:R-:W-:Y:S01]  /*8c70*/  LOP3.LUT R65, R69, 0xffff0000, RZ, 0xc0, !PT ;  /* 0xffff000045417812 */ /* 0x000fe200078ec0ff */
[----:B------:R-:W-:Y:S01]  /*8c80*/  FMUL R8, R47, R8 ;  /* 0x000000082f087220 */ /* 0x000fe20000400000 */
[----:B------:R-:W-:Y:S01]  /*8c90*/  F2FP.BF16.F32.PACK_AB R4, R5, R4 ;  /* 0x000000040504723e */ /* 0x000fe200000010ff */
[----:B------:R-:W-:Y:S01]  /*8ca0*/  FFMA R7, R49, R48, R7 ;  /* 0x0000003031077223 */ /* 0x000fe20000000007 */
[----:B------:R-:W-:Y:S01]  /*8cb0*/  FMUL R9, R47, R9 ;  /* 0x000000092f097220 */ /* 0x000fe20000400000 */
[----:B------:R-:W-:Y:S01]  /*8cc0*/  FFMA R8, R49, R50, R8 ;  /* 0x0000003231087223 */ /* 0x000fe20000000008 */
[C---:B------:R-:W-:Y:S01]  /*8cd0*/  SHF.L.U32 R66, R70.reuse, 0x10, RZ ;  /* 0x0000001046427819 */ /* 0x040fe200000006ff */
[----:B------:R-:W-:Y:S01]  /*8ce0*/  FMUL R0, R47, R10 ;  /* 0x0000000a2f007220 */ /* 0x000fe20000400000 */
[----:B------:R-:W-:Y:S01]  /*8cf0*/  F2FP.BF16.F32.PACK_AB R5, R7, R6 ;  /* 0x000000060705723e */ /* 0x000fe200000010ff */
[----:B------:R-:W-:Y:S01]  /*8d00*/  FFMA R9, R49, R51, R9 ;  /* 0x0000003331097223 */ /* 0x000fe20000000009 */
[----:B------:R-:W-:Y:S01]  /*8d10*/  FMUL R2, R47, R11 ;  /* 0x0000000b2f027220 */ /* 0x000fe20000400000 */
[----:B------:R-:W-:Y:S01]  /*8d20*/  FFMA R0, R49, R52, R0 ;  /* 0x0000003431007223 */ /* 0x000fe20000000000 */
[----:B------:R-:W-:Y:S01]  /*8d30*/  LOP3.LUT R67, R70, 0xffff0000, RZ, 0xc0, !PT ;  /* 0xffff000046437812 */ /* 0x000fe200078ec0ff */
[----:B------:R-:W-:Y:S01]  /*8d40*/  FMUL R3, R47, R12 ;  /* 0x0000000c2f037220 */ /* 0x000fe20000400000 */
[----:B------:R-:W-:Y:S01]  /*8d50*/  F2FP.BF16.F32.PACK_AB R6, R9, R8 ;  /* 0x000000080906723e */ /* 0x000fe200000010ff */
[----:B------:R-:W-:Y:S01]  /*8d60*/  FFMA R2, R49, R53, R2 ;  /* 0x0000003531027223 */ /* 0x000fe20000000002 */
[----:B------:R-:W-:Y:S01]  /*8d70*/  FMUL R10, R47, R13 ;  /* 0x0000000d2f0a7220 */ /* 0x000fe20000400000 */
[----:B------:R-:W-:Y:S01]  /*8d80*/  FFMA R3, R49, R54, R3 ;  /* 0x0000003631037223 */ /* 0x000fe20000000003 */
[----:B------:R-:W-:Y:S01]  /*8d90*/  SHF.L.U32 R68, R71, 0x10, RZ ;  /* 0x0000001047447819 */ /* 0x000fe200000006ff */
[----:B------:R-:W-:Y:S01]  /*8da0*/  FMUL R11, R47, R14 ;  /* 0x0000000e2f0b7220 */ /* 0x000fe20000400000 */
[----:B------:R-:W-:Y:S01]  /*8db0*/  F2FP.BF16.F32.PACK_AB R7, R2, R0 ;  /* 0x000000000207723e */ /* 0x000fe200000010ff */
[----:B------:R-:W-:Y:S01]  /*8dc0*/  FFMA R10, R49, R55, R10 ;  /* 0x00000037310a7223 */ /* 0x000fe2000000000a */
[C---:B------:R-:W-:Y:S01]  /*8dd0*/  FMUL R15, R47.reuse, R15 ;  /* 0x0000000f2f0f7220 */ /* 0x040fe20000400000 */
[C---:B------:R-:W-:Y:S01]  /*8de0*/  FMUL R12, R47.reuse, R16 ;  /* 0x000000102f0c7220 */ /* 0x040fe20000400000 */
[----:B------:R-:W-:Y:S01]  /*8df0*/  FMUL R13, R47, R17 ;  /* 0x000000112f0d7220 */ /* 0x000fe20000400000 */
[----:B------:R1:W-:Y:S01]  /*8e00*/  STS.128 [R100+0x6000], R4 ;  /* 0x0060000464007388 */ /* 0x0003e20000000c00 */
[----:B------:R-:W-:Y:S01]  /*8e10*/  LOP3.LUT R69, R71, 0xffff0000, RZ, 0xc0, !PT ;  /* 0xffff000047457812 */ /* 0x000fe200078ec0ff */
[C---:B------:R-:W-:Y:S01]  /*8e20*/  FFMA R11, R49.reuse, R56, R11 ;  /* 0x00000038310b7223 */ /* 0x040fe2000000000b */
[----:B------:R-:W-:Y:S01]  /*8e30*/  SHF.L.U32 R70, R76, 0x10, RZ ;  /* 0x000000104c467819 */ /* 0x000fe200000006ff */
[C---:B------:R-:W-:Y:S01]  /*8e40*/  FFMA R15, R49.reuse, R57, R15 ;  /* 0x00000039310f7223 */ /* 0x040fe2000000000f */
[----:B------:R-:W-:Y:S01]  /*8e50*/  F2FP.BF16.F32.PACK_AB R8, R10, R3 ;  /* 0x000000030a08723e */ /* 0x000fe200000010ff */
[C---:B------:R-:W-:Y:S01]  /*8e60*/  FFMA R12, R49.reuse, R58, R12 ;  /* 0x0000003a310c7223 */ /* 0x040fe2000000000c */
[----:B------:R-:W-:Y:S01]  /*8e70*/  FFMA R13, R49, R59, R13 ;  /* 0x0000003b310d7223 */ /* 0x000fe2000000000d */
[C---:B------:R-:W-:Y:S01]  /*8e80*/  FMUL R14, R47.reuse, R18 ;  /* 0x000000122f0e7220 */ /* 0x040fe20000400000 */
[C---:B------:R-:W-:Y:S01]  /*8e90*/  FMUL R19, R47.reuse, R19 ;  /* 0x000000132f137220 */ /* 0x040fe20000400000 */
[C---:B------:R-:W-:Y:S01]  /*8ea0*/  FMUL R16, R47.reuse, R20 ;  /* 0x000000142f107220 */ /* 0x040fe20000400000 */
[----:B------:R-:W-:Y:S01]  /*8eb0*/  FMUL R17, R47, R21 ;  /* 0x000000152f117220 */ /* 0x000fe20000400000 */
[----:B------:R-:W-:Y:S01]  /*8ec0*/  FFMA R14, R49, R60, R14 ;  /* 0x0000003c310e7223 */ /* 0x000fe2000000000e */
        /* <DEDUP_REMOVED lines=9> */
[----:B------:R-:W-:Y:S01]  /*8f60*/  F2FP.BF16.F32.PACK_AB R9, R15, R11 ;  /* 0x0000000b0f09723e */ /* 0x000fe200000010ff */
[----:B------:R-:W-:Y:S01]  /*8f70*/  FFMA R23, R49, R65, R23 ;  /* 0x0000004131177223 */ /* 0x000fe20000000017 */
[----:B------:R-:W-:Y:S01]  /*8f80*/  FMUL R27, R47, R27 ;  /* 0x0000001b2f1b7220 */ /* 0x000fe20000400000 */
[----:B------:R-:W-:Y:S01]  /*8f90*/  F2FP.BF16.F32.PACK_AB R10, R13, R12 ;  /* 0x0000000c0d0a723e */ /* 0x000fe200000010ff */
[----:B------:R-:W-:Y:S01]  /*8fa0*/  FFMA R20, R49, R66, R20 ;  /* 0x0000004231147223 */ /* 0x000fe20000000014 */
[----:B------:R-:W-:Y:S01]  /*8fb0*/  F2FP.BF16.F32.PACK_AB R11, R19, R14 ;  /* 0x0000000e130b723e */ /* 0x000fe200000010ff */
[----:B------:R-:W-:Y:S01]  /*8fc0*/  FMUL R24, R47, R28 ;  /* 0x0000001c2f187220 */ /* 0x000fe20000400000 */
[----:B------:R-:W-:Y:S01]  /*8fd0*/  LOP3.LUT R71, R76, 0xffff0000, RZ, 0xc0, !PT ;  /* 0xffff00004c477812 */ /* 0x000fe200078ec0ff */
[----:B------:R-:W-:Y:S01]  /*8fe0*/  FFMA R21, R49, R67, R21 ;  /* 0x0000004331157223 */ /* 0x000fe20000000015 */
[----:B------:R-:W-:Y:S01]  /*8ff0*/  SHF.L.U32 R72, R77, 0x10, RZ ;  /* 0x000000104d487819 */ /* 0x000fe200000006ff */
[----:B------:R1:W-:Y:S01]  /*9000*/  STS.128 [R99+0x6010], R8 ;  /* 0x0060100863007388 */ /* 0x0003e20000000c00 */
[----:B------:R-:W-:Y:S01]  /*9010*/  FMUL R25, R47, R29 ;  /* 0x0000001d2f197220 */ /* 0x000fe20000400000 */
[----:B------:R-:W-:Y:S01]  /*9020*/  FFMA R22, R49, R68, R22 ;  /* 0x0000004431167223 */ /* 0x000fe20000000016 */
[----:B------:R-:W-:Y:S01]  /*9030*/  LOP3.LUT R73, R77, 0xffff0000, RZ, 0xc0, !PT ;  /* 0xffff00004d497812 */ /* 0x000fe200078ec0ff */
[----:B------:R-:W-:Y:S01]  /*9040*/  FMUL R26, R47, R30 ;  /* 0x0000001e2f1a7220 */ /* 0x000fe20000400000 */
[----:B------:R-:W-:Y:S01]  /*9050*/  FFMA R27, R49, R69, R27 ;  /* 0x00000045311b7223 */ /* 0x000fe2000000001b */
[C---:B------:R-:W-:Y:S01]  /*9060*/  SHF.L.U32 R74, R78.reuse, 0x10, RZ ;  /* 0x000000104e4a7819 */ /* 0x040fe200000006ff */
[----:B------:R-:W-:Y:S01]  /*9070*/  FMUL R31, R47, R31 ;  /* 0x0000001f2f1f7220 */ /* 0x000fe20000400000 */
[----:B------:R-:W-:Y:S01]  /*9080*/  FFMA R24, R49, R70, R24 ;  /* 0x0000004631187223 */ /* 0x000fe20000000018 */
[----:B------:R-:W-:Y:S01]  /*9090*/  LOP3.LUT R75, R78, 0xffff0000, RZ, 0xc0, !PT ;  /* 0xffff00004e4b7812 */ /* 0x000fe200078ec0ff */
[----:B------:R-:W-:Y:S01]  /*90a0*/  FMUL R28, R47, R32 ;  /* 0x000000202f1c7220 */ /* 0x000fe20000400000 */
[----:B------:R-:W-:Y:S01]  /*90b0*/  FFMA R25, R49, R71, R25 ;  /* 0x0000004731197223 */ /* 0x000fe20000000019 */
[----:B------:R-:W-:Y:S01]  /*90c0*/  SHF.L.U32 R76, R79, 0x10, RZ ;  /* 0x000000104f4c7819 */ /* 0x000fe200000006ff */
[----:B------:R-:W-:Y:S01]  /*90d0*/  FMUL R29, R47, R33 ;  /* 0x000000212f1d7220 */ /* 0x000fe20000400000 */
[----:B------:R-:W-:Y:S01]  /*90e0*/  F2FP.BF16.F32.PACK_AB R16, R17, R16 ;  /* 0x000000101110723e */ /* 0x000fe200000010ff */
[----:B------:R-:W-:Y:S01]  /*90f0*/  FFMA R26, R49, R72, R26 ;  /* 0x00000048311a7223 */ /* 0x000fe2000000001a */
[----:B------:R-:W-:Y:S01]  /*9100*/  LOP3.LUT R77, R79, 0xffff0000, RZ, 0xc0, !PT ;  /* 0xffff00004f4d7812 */ /* 0x000fe200078ec0ff */
        /* <DEDUP_REMOVED lines=33> */
.L_x_141:
[----:B------:R-:W-:Y:S05]  /*9320*/  BSYNC.RECONVERGENT B0 ;  /* 0x0000000000007941 */ /* 0x000fea0003800200 */
.L_x_140:
[----:B------:R-:W-:Y:S01]  /*9330*/  BAR.SYNC.DEFER_BLOCKING 0x1, 0x80 ;  /* 0x0042000000007b1d */ /* 0x000fe20000010000 */
[----:B------:R-:W-:Y:S01]  /*9340*/  UISETP.NE.AND UP0, UPT, UR50, -0x4, UPT ;  /* 0xfffffffc3200788c */ /* 0x000fe2000bf05270 */
[----:B------:R-:W-:Y:S08]  /*9350*/  IADD3 R45, PT, PT, R45, 0x1, RZ ;  /* 0x000000012d2d7810 */ /* 0x000ff00007ffe0ff */
[----:B------:R-:W-:Y:S05]  /*9360*/  BRA.U !UP0, `(.L_x_142) ;  /* 0x0000000108287547 */ /* 0x000fea000b800000 */
[----:B------:R-:W-:Y:S01]  /*9370*/  ISETP.NE.AND P0, PT, R107, RZ, PT ;  /* 0x000000ff6b00720c */ /* 0x000fe20003f05270 */
[----:B------:R-:W-:Y:S01]  /*9380*/  IMAD.U32 R2, RZ, RZ, UR51 ;  /* 0x00000033ff027e24 */ /* 0x000fe2000f8e00ff */
[----:B------:R-:W-:Y:S01]  /*9390*/  UIADD3 UR51, UPT, UPT, UR51, 0x1, URZ ;  /* 0x0000000133337890 */ /* 0x000fe2000fffe0ff */
[----:B------:R-:W-:Y:S03]  /*93a0*/  IMAD.U32 R0, RZ, RZ, UR45 ;  /* 0x0000002dff007e24 */ /* 0x000fe6000f8e00ff */
[----:B------:R-:W-:Y:S04]  /*93b0*/  UISETP.NE.AND UP0, UPT, UR51, 0x4, UPT ;  /* 0x000000043300788c */ /* 0x000fe8000bf05270 */
[----:B------:R-:W-:Y:S03]  /*93c0*/  USEL UR51, UR51, URZ, UP0 ;  /* 0x000000ff33337287 */ /* 0x000fe60008000000 */
[----:B------:R-:W-:Y:S05]  /*93d0*/  @P0 LEA R2, R2, UR49, 0x3 ;  /* 0x0000003102020c11 */ /* 0x000fea000f8e18ff */
[----:B------:R-:W-:Y:S05]  /*93e0*/  @P0 VIADD R2, R2, 0xd0 ;  /* 0x000000d002020836 */ /* 0x000fea0000000000 */
[----:B------:R-:W-:Y:S04]  /*93f0*/  @P0 PRMT R0, R0, 0x654, R2 ;  /* 0x0000065400000816 */ /* 0x000fe80000000002 */
[----:B------:R2:W-:Y:S03]  /*9400*/  @P0 SYNCS.ARRIVE.TRANS64.RED.A1T0 RZ, [R0+URZ], RZ ;  /* 0x000000ff00ff09a7 */ /* 0x0005e600081004ff */
.L_x_142:
[----:B------:R-:W-:Y:S01]  /*9410*/  ISETP.NE.AND P2, PT, R103, RZ, PT ;  /* 0x000000ff6700720c */ /* 0x000fe20003f45270 */
[----:B------:R-:W-:Y:S01]  /*9420*/  IMAD.IADD R2, R43, 0x1, R86 ;  /* 0x000000012b027824 */ /* 0x000fe200078e0256 */
[----:B------:R-:W-:Y:S01]  /*9430*/  ISETP.NE.AND P0, PT, R105, 0x2, PT ;  /* 0x000000026900780c */ /* 0x000fe20003f05270 */
[----:B--2---:R-:W-:Y:S01]  /*9440*/  IMAD.IADD R0, R44, 0x1, R87 ;  /* 0x000000012c007824 */ /* 0x004fe200078e0257 */
[----:B------:R-:W-:Y:S01]  /*9450*/  ISETP.NE.AND P1, PT, R45, 0x2, PT ;  /* 0x000000022d00780c */ /* 0x000fe20003f25270 */
[----:B------:R-:W-:Y:S01]  /*9460*/  UIADD3 UR50, UPT, UPT, UR50, 0x4, URZ ;  /* 0x0000000432327890 */ /* 0x000fe2000fffe0ff */
[----:B------:R-:W-:Y:S02]  /*9470*/  R2UR UR11, R2 ;  /* 0x00000000020b72ca */ /* 0x000fe400000e0000 */
[----:B------:R-:W-:Y:S02]  /*9480*/  R2UR UR27, R0 ;  /* 0x00000000001b72ca */ /* 0x000fe400000e0000 */
[----:B------:R-:W-:Y:S02]  /*9490*/  SEL R2, RZ, 0x1, P0 ;  /* 0x00000001ff027807 */ /* 0x000fe40000000000 */
[----:B------:R-:W-:Y:S02]  /*94a0*/  SEL R0, RZ, 0x1, P1 ;  /* 0x00000001ff007807 */ /* 0x000fe40000800000 */
[----:B------:R-:W-:Y:S02]  /*94b0*/  @P2 R2UR UR44, R94 ;  /* 0x000000005e2c22ca */ /* 0x000fe400000e0000 */
[----:B------:R-:W-:Y:S02]  /*94c0*/  LOP3.LUT R95, R95, R2, RZ, 0x3c, !PT ;  /* 0x000000025f5f7212 */ /* 0x000fe400078e3cff */
[----:B------:R-:W-:Y:S02]  /*94d0*/  LOP3.LUT R96, R96, R0, RZ, 0x3c, !PT ;  /* 0x0000000060607212 */ /* 0x000fe400078e3cff */
[----:B------:R-:W-:Y:S02]  /*94e0*/  SEL R105, R105, RZ, P0 ;  /* 0x000000ff69697207 */ /* 0x000fe40000000000 */
[----:B------:R-:W-:Y:S01]  /*94f0*/  SEL R45, R45, RZ, P1 ;  /* 0x000000ff2d2d7207 */ /* 0x000fe20000800000 */
[----:B------:R-:W-:Y:S06]  /*9500*/  @P2 BRA `(.L_x_143) ;  /* 0xffffffc000502947 */ /* 0x000fec000383ffff */
[----:B------:R-:W-:-:S09]  /*9510*/  UISETP.NE.AND UP0, UPT, UR48, URZ, UPT ;  /* 0x000000ff3000728c */ /* 0x000fd2000bf05270 */
[----:B------:R-:W-:Y:S05]  /*9520*/  BRA.U !UP0, `(.L_x_144) ;  /* 0x0000000108487547 */ /* 0x000fea000b800000 */
[----:B------:R-:W2:Y:S02]  /*9530*/  LDCU.64 UR4, c[0x0][0xc90] ;  /* 0x00019200ff0477ac */ /* 0x000ea40008000a00 */
[----:B--2---:R-:W-:-:S04]  /*9540*/  UISETP.NE.U32.AND UP0, UPT, UR4, URZ, UPT ;  /* 0x000000ff0400728c */ /* 0x004fc8000bf05070 */
[----:B------:R-:W-:-:S09]  /*9550*/  UISETP.NE.AND.EX UP0, UPT, UR5, URZ, UPT, UP0 ;  /* 0x000000ff0500728c */ /* 0x000fd2000bf05300 */
[----:B------:R-:W-:Y:S05]  /*9560*/  BRA.U UP0, `(.L_x_145) ;  /* 0x00000001000c7547 */ /* 0x000fea000b800000 */
[----:B------:R-:W-:-:S13]  /*9570*/  FSETP.NEU.AND P0, PT, R49, RZ, PT ;  /* 0x000000ff3100720b */ /* 0x000fda0003f0d000 */
[----:B------:R-:W-:Y:S05]  /*9580*/  @!P0 EXIT ;  /* 0x000000000000894d */ /* 0x000fea0003800000 */
[----:B------:R-:W-:Y:S05]  /*9590*/  BRA `(.L_x_144) ;  /* 0x00000000002c7947 */ /* 0x000fea0003800000 */
.L_x_145:
[----:B------:R-:W-:Y:S01]  /*95a0*/  ISETP.NE.AND P0, PT, R104, RZ, PT ;  /* 0x000000ff6800720c */ /* 0x000fe20003f05270 */
[----:B------:R-:W-:-:S12]  /*95b0*/  BSSY.RECONVERGENT B0, `(.L_x_144) ;  /* 0x0000009000007945 */ /* 0x000fd80003800200 */
[----:B------:R-:W-:Y:S05]  /*95c0*/  @P0 BRA `(.L_x_146) ;  /* 0x0000000000140947 */ /* 0x000fea0003800000 */
[----:B------:R-:W2:Y:S02]  /*95d0*/  LDCU.64 UR4, c[0x0][0xc88] ;  /* 0x00019100ff0477ac */ /* 0x000ea40008000a00 */
[----:B--2---:R-:W-:-:S04]  /*95e0*/  ISETP.NE.U32.AND P0, PT, RZ, UR4, PT ;  /* 0x00000004ff007c0c */ /* 0x004fc8000bf05070 */
[----:B------:R-:W-:-:S13]  /*95f0*/  ISETP.NE.AND.EX P0, PT, RZ, UR5, PT, P0 ;  /* 0x00000005ff007c0c */ /* 0x000fda000bf05300 */
[----:B------:R-:W-:Y:S05]  /*9600*/  @!P0 EXIT ;  /* 0x000000000000894d */ /* 0x000fea0003800000 */
[----:B------:R-:W-:Y:S05]  /*9610*/  BRA `(.L_x_147) ;  /* 0x0000000000087947 */ /* 0x000fea0003800000 */
.L_x_146:
[----:B------:R-:W-:-:S13]  /*9620*/  FSETP.NEU.AND P0, PT, R49, RZ, PT ;  /* 0x000000ff3100720b */ /* 0x000fda0003f0d000 */
[----:B------:R-:W-:Y:S05]  /*9630*/  @!P0 EXIT ;  /* 0x000000000000894d */ /* 0x000fea0003800000 */
.L_x_147:
[----:B------:R-:W-:Y:S05]  /*9640*/  BSYNC.RECONVERGENT B0 ;  /* 0x0000000000007941 */ /* 0x000fea0003800200 */
.L_x_144:
[----:B------:R-:W-:Y:S01]  /*9650*/  ULEA UR4, UR51, UR49, 0x3 ;  /* 0x0000003133047291 */ /* 0x000fe2000f8e18ff */
[----:B------:R-:W-:-:S04]  /*9660*/  DEPBAR.LE SB0, 0x0 ;  /* 0x000080000000791a */ /* 0x000fc80000000000 */
[----:B------:R-:W-:-:S04]  /*9670*/  UIADD3 UR4, UPT, UPT, UR4, 0xd0, URZ ;  /* 0x000000d004047890 */ /* 0x000fc8000fffe0ff */
[----:B------:R-:W-:-:S09]  /*9680*/  UPRMT UR4, UR45, 0x654, UR4 ;  /* 0x000006542d047896 */ /* 0x000fd20008000004 */
[----:B------:R-:W-:Y:S01]  /*9690*/  SYNCS.ARRIVE.TRANS64.RED.A1T0 RZ, [UR4], RZ ;  /* 0x000000ffffff79a7 */ /* 0x000fe20008100404 */
[----:B------:R-:W-:Y:S05]  /*96a0*/  EXIT ;  /* 0x000000000000794d */ /* 0x000fea0003800000 */
.L_x_25:
[----:B--2---:R2:W1:Y:S02]  /*96b0*/  SYNCS.PHASECHK.TRANS64.TRYWAIT P0, [R2+URZ+0x150], R3 ;  /* 0x00015003020075a7 */ /* 0x00446400080011ff */
[----:B-1----:R-:W-:Y:S05]  /*96c0*/  @!P0 NANOSLEEP.SYNCS 0x989680 ;  /* 0x009896800000895d */ /* 0x002fea0003900000 */
[----:B------:R-:W1:Y:S02]  /*96d0*/  @!P0 SYNCS.PHASECHK.TRANS64 P0, [R2+URZ+0x150], R3 ;  /* 0x00015003020085a7 */ /* 0x000e6400080010ff */
[----:B-1----:R-:W-:Y:S05]  /*96e0*/  @!P0 BRA `(.L_x_25) ;  /* 0xfffffffc00f08947 */ /* 0x002fea000383ffff */
[----:B------:R-:W-:Y:S05]  /*96f0*/  BRA `(.L_x_148) ;  /* 0xffffff80007c7947 */ /* 0x000fea000383ffff */
.L_x_28:
[----:B-1----:R-:W-:-:S07]  /*9700*/  MOV R2, UR41 ;  /* 0x0000002900027c02 */ /* 0x002fce0008000f00 */
.L_x_149:
[----:B-1----:R1:W2:Y:S02]  /*9710*/  SYNCS.PHASECHK.TRANS64.TRYWAIT P0, [R2+URZ+0x58], R4 ;  /* 0x00005804020075a7 */ /* 0x0022a400080011ff */
[----:B--2---:R-:W-:Y:S05]  /*9720*/  @!P0 NANOSLEEP.SYNCS 0x989680 ;  /* 0x009896800000895d */ /* 0x004fea0003900000 */
[----:B------:R-:W2:Y:S02]  /*9730*/  @!P0 SYNCS.PHASECHK.TRANS64 P0, [R2+URZ+0x58], R4 ;  /* 0x00005804020085a7 */ /* 0x000ea400080010ff */
[----:B--2---:R-:W-:Y:S05]  /*9740*/  @!P0 BRA `(.L_x_149) ;  /* 0xfffffffc00f08947 */ /* 0x004fea000383ffff */
[----:B------:R-:W-:Y:S05]  /*9750*/  BRA `(.L_x_27) ;  /* 0xffffff8000c47947 */ /* 0x000fea000383ffff */
.L_x_37:
[----:B------:R-:W-:-:S07]  /*9760*/  MOV R2, UR41 ;  /* 0x0000002900027c02 */ /* 0x000fce0008000f00 */
.L_x_150:
[----:B-1----:R1:W2:Y:S02]  /*9770*/  SYNCS.PHASECHK.TRANS64.TRYWAIT P0, [R2+URZ+0x58], R4 ;  /* 0x00005804020075a7 */ /* 0x0022a400080011ff */
[----:B--2---:R-:W-:Y:S05]  /*9780*/  @!P0 NANOSLEEP.SYNCS 0x989680 ;  /* 0x009896800000895d */ /* 0x004fea0003900000 */
[----:B------:R-:W2:Y:S02]  /*9790*/  @!P0 SYNCS.PHASECHK.TRANS64 P0, [R2+URZ+0x58], R4 ;  /* 0x00005804020085a7 */ /* 0x000ea400080010ff */
[----:B--2---:R-:W-:Y:S05]  /*97a0*/  @!P0 BRA `(.L_x_150) ;  /* 0xfffffffc00f08947 */ /* 0x004fea000383ffff */
[----:B------:R-:W-:Y:S05]  /*97b0*/  BRA `(.L_x_36) ;  /* 0xffffff8400d47947 */ /* 0x000fea000383ffff */
.L_x_44:
[----:B-1----:R1:W2:Y:S02]  /*97c0*/  SYNCS.PHASECHK.TRANS64.TRYWAIT P0, [R2+URZ+0x100], R3 ;  /* 0x00010003020075a7 */ /* 0x0022a400080011ff */
[----:B--2---:R-:W-:Y:S05]  /*97d0*/  @!P0 NANOSLEEP.SYNCS 0x989680 ;  /* 0x009896800000895d */ /* 0x004fea0003900000 */
[----:B------:R-:W2:Y:S02]  /*97e0*/  @!P0 SYNCS.PHASECHK.TRANS64 P0, [R2+URZ+0x100], R3 ;  /* 0x00010003020085a7 */ /* 0x000ea400080010ff */
[----:B--2---:R-:W-:Y:S05]  /*97f0*/  @!P0 BRA `(.L_x_44) ;  /* 0xfffffffc00f08947 */ /* 0x004fea000383ffff */
[----:B------:R-:W-:Y:S05]  /*9800*/  BRA `(.L_x_151) ;  /* 0xffffff8800cc7947 */ /* 0x000fea000383ffff */
.L_x_48:
[----:B----4-:R-:W-:-:S07]  /*9810*/  MOV R0, UR4 ;  /* 0x0000000400007c02 */ /* 0x010fce0008000f00 */
.L_x_152:
[----:B-1----:R1:W2:Y:S02]  /*9820*/  SYNCS.PHASECHK.TRANS64.TRYWAIT P0, [R0+URZ], R2 ;  /* 0x00000002000075a7 */ /* 0x0022a400080011ff */
[----:B--2---:R-:W-:Y:S05]  /*9830*/  @!P0 NANOSLEEP.SYNCS 0x989680 ;  /* 0x009896800000895d */ /* 0x004fea0003900000 */
[----:B------:R-:W2:Y:S02]  /*9840*/  @!P0 SYNCS.PHASECHK.TRANS64 P0, [R0+URZ], R2 ;  /* 0x00000002000085a7 */ /* 0x000ea400080010ff */
[----:B--2---:R-:W-:Y:S05]  /*9850*/  @!P0 BRA `(.L_x_152) ;  /* 0xfffffffc00f08947 */ /* 0x004fea000383ffff */
[----:B------:R-:W-:Y:S05]  /*9860*/  BRA `(.L_x_153) ;  /* 0xffffff9000447947 */ /* 0x000fea000383ffff */
.L_x_49:
[----:B----4-:R-:W-:-:S07]  /*9870*/  MOV R0, UR4 ;  /* 0x0000000400007c02 */ /* 0x010fce0008000f00 */
.L_x_154:
[----:B-1----:R1:W2:Y:S02]  /*9880*/  SYNCS.PHASECHK.TRANS64.TRYWAIT P0, [R0+URZ], R3 ;  /* 0x00000003000075a7 */ /* 0x0022a400080011ff */
[----:B--2---:R-:W-:Y:S05]  /*9890*/  @!P0 NANOSLEEP.SYNCS 0x989680 ;  /* 0x009896800000895d */ /* 0x004fea0003900000 */
[----:B------:R-:W2:Y:S02]  /*98a0*/  @!P0 SYNCS.PHASECHK.TRANS64 P0, [R0+URZ], R3 ;  /* 0x00000003000085a7 */ /* 0x000ea400080010ff */
[----:B--2---:R-:W-:Y:S05]  /*98b0*/  @!P0 BRA `(.L_x_154) ;  /* 0xfffffffc00f08947 */ /* 0x004fea000383ffff */
[----:B------:R-:W-:Y:S05]  /*98c0*/  BRA `(.L_x_155) ;  /* 0xffffff9000507947 */ /* 0x000fea000383ffff */
.L_x_50:
[----:B----4-:R-:W-:-:S07]  /*98d0*/  MOV R0, UR4 ;  /* 0x0000000400007c02 */ /* 0x010fce0008000f00 */
.L_x_156:
[----:B-1----:R1:W2:Y:S02]  /*98e0*/  SYNCS.PHASECHK.TRANS64.TRYWAIT P0, [R0+URZ], R3 ;  /* 0x00000003000075a7 */ /* 0x0022a400080011ff */
[----:B--2---:R-:W-:Y:S05]  /*98f0*/  @!P0 NANOSLEEP.SYNCS 0x989680 ;  /* 0x009896800000895d */ /* 0x004fea0003900000 */
[----:B------:R-:W2:Y:S02]  /*9900*/  @!P0 SYNCS.PHASECHK.TRANS64 P0, [R0+URZ], R3 ;  /* 0x00000003000085a7 */ /* 0x000ea400080010ff */
[----:B--2---:R-:W-:Y:S05]  /*9910*/  @!P0 BRA `(.L_x_156) ;  /* 0xfffffffc00f08947 */ /* 0x004fea000383ffff */
[----:B------:R-:W-:Y:S05]  /*9920*/  BRA `(.L_x_157) ;  /* 0xffffff90005c7947 */ /* 0x000fea000383ffff */
.L_x_51:
[----:B----4-:R-:W-:-:S07]  /*9930*/  MOV R0, UR4 ;  /* 0x0000000400007c02 */ /* 0x010fce0008000f00 */
.L_x_158:
[----:B-1----:R1:W2:Y:S02]  /*9940*/  SYNCS.PHASECHK.TRANS64.TRYWAIT P0, [R0+URZ], R3 ;  /* 0x00000003000075a7 */ /* 0x0022a400080011ff */
[----:B--2---:R-:W-:Y:S05]  /*9950*/  @!P0 NANOSLEEP.SYNCS 0x989680 ;  /* 0x009896800000895d */ /* 0x004fea0003900000 */
[----:B------:R-:W2:Y:S02]  /*9960*/  @!P0 SYNCS.PHASECHK.TRANS64 P0, [R0+URZ], R3 ;  /* 0x00000003000085a7 */ /* 0x000ea400080010ff */
[----:B--2---:R-:W-:Y:S05]  /*9970*/  @!P0 BRA `(.L_x_158) ;  /* 0xfffffffc00f08947 */ /* 0x004fea000383ffff */
[----:B------:R-:W-:Y:S05]  /*9980*/  BRA `(.L_x_159) ;  /* 0xffffff9000687947 */ /* 0x000fea000383ffff */
.L_x_52:
[----:B----4-:R-:W-:-:S07]  /*9990*/  MOV R0, UR4 ;  /* 0x0000000400007c02 */ /* 0x010fce0008000f00 */
.L_x_160:
[----:B-1----:R1:W2:Y:S02]  /*99a0*/  SYNCS.PHASECHK.TRANS64.TRYWAIT P0, [R0+URZ], R3 ;  /* 0x00000003000075a7 */ /* 0x0022a400080011ff */
[----:B--2---:R-:W-:Y:S05]  /*99b0*/  @!P0 NANOSLEEP.SYNCS 0x989680 ;  /* 0x009896800000895d */ /* 0x004fea0003900000 */
[----:B------:R-:W2:Y:S02]  /*99c0*/  @!P0 SYNCS.PHASECHK.TRANS64 P0, [R0+URZ], R3 ;  /* 0x00000003000085a7 */ /* 0x000ea400080010ff */
[----:B--2---:R-:W-:Y:S05]  /*99d0*/  @!P0 BRA `(.L_x_160) ;  /* 0xfffffffc00f08947 */ /* 0x004fea000383ffff */
[----:B------:R-:W-:Y:S05]  /*99e0*/  BRA `(.L_x_161) ;  /* 0xffffff9000747947 */ /* 0x000fea000383ffff */
.L_x_53:
[----:B----4-:R-:W-:-:S07]  /*99f0*/  MOV R0, UR4 ;  /* 0x0000000400007c02 */ /* 0x010fce0008000f00 */
.L_x_162:
[----:B-1----:R1:W2:Y:S02]  /*9a00*/  SYNCS.PHASECHK.TRANS64.TRYWAIT P0, [R0+URZ], R3 ;  /* 0x00000003000075a7 */ /* 0x0022a400080011ff */
[----:B--2---:R-:W-:Y:S05]  /*9a10*/  @!P0 NANOSLEEP.SYNCS 0x989680 ;  /* 0x009896800000895d */ /* 0x004fea0003900000 */
[----:B------:R-:W2:Y:S02]  /*9a20*/  @!P0 SYNCS.PHASECHK.TRANS64 P0, [R0+URZ], R3 ;  /* 0x00000003000085a7 */ /* 0x000ea400080010ff */
[----:B--2---:R-:W-:Y:S05]  /*9a30*/  @!P0 BRA `(.L_x_162) ;  /* 0xfffffffc00f08947 */ /* 0x004fea000383ffff */
[----:B------:R-:W-:Y:S05]  /*9a40*/  BRA `(.L_x_163) ;  /* 0xffffff9000807947 */ /* 0x000fea000383ffff */
.L_x_54:
[----:B----4-:R-:W-:-:S07]  /*9a50*/  MOV R0, UR4 ;  /* 0x0000000400007c02 */ /* 0x010fce0008000f00 */
.L_x_164:
[----:B-1----:R1:W2:Y:S02]  /*9a60*/  SYNCS.PHASECHK.TRANS64.TRYWAIT P0, [R0+URZ], R3 ;  /* 0x00000003000075a7 */ /* 0x0022a400080011ff */
[----:B--2---:R-:W-:Y:S05]  /*9a70*/  @!P0 NANOSLEEP.SYNCS 0x989680 ;  /* 0x009896800000895d */ /* 0x004fea0003900000 */
[----:B------:R-:W2:Y:S02]  /*9a80*/  @!P0 SYNCS.PHASECHK.TRANS64 P0, [R0+URZ], R3 ;  /* 0x00000003000085a7 */ /* 0x000ea400080010ff */
[----:B--2---:R-:W-:Y:S05]  /*9a90*/  @!P0 BRA `(.L_x_164) ;  /* 0xfffffffc00f08947 */ /* 0x004fea000383ffff */
[----:B------:R-:W-:Y:S05]  /*9aa0*/  BRA `(.L_x_165) ;  /* 0xffffff90008c7947 */ /* 0x000fea000383ffff */
.L_x_55:
[----:B----4-:R-:W-:-:S07]  /*9ab0*/  MOV R0, UR4 ;  /* 0x0000000400007c02 */ /* 0x010fce0008000f00 */
.L_x_166:
[----:B-1----:R1:W2:Y:S02]  /*9ac0*/  SYNCS.PHASECHK.TRANS64.TRYWAIT P0, [R0+URZ], R3 ;  /* 0x00000003000075a7 */ /* 0x0022a400080011ff */
[----:B--2---:R-:W-:Y:S05]  /*9ad0*/  @!P0 NANOSLEEP.SYNCS 0x989680 ;  /* 0x009896800000895d */ /* 0x004fea0003900000 */
[----:B------:R-:W2:Y:S02]  /*9ae0*/  @!P0 SYNCS.PHASECHK.TRANS64 P0, [R0+URZ], R3 ;  /* 0x00000003000085a7 */ /* 0x000ea400080010ff */
[----:B--2---:R-:W-:Y:S05]  /*9af0*/  @!P0 BRA `(.L_x_166) ;  /* 0xfffffffc00f08947 */ /* 0x004fea000383ffff */
[----:B------:R-:W-:Y:S05]  /*9b00*/  BRA `(.L_x_167) ;  /* 0xffffff9000987947 */ /* 0x000fea000383ffff */
.L_x_56:
[----:B----4-:R-:W-:-:S07]  /*9b10*/  MOV R0, UR4 ;  /* 0x0000000400007c02 */ /* 0x010fce0008000f00 */
.L_x_168:
[----:B-1----:R1:W2:Y:S02]  /*9b20*/  SYNCS.PHASECHK.TRANS64.TRYWAIT P0, [R0+URZ], R3 ;  /* 0x00000003000075a7 */ /* 0x0022a400080011ff */
[----:B--2---:R-:W-:Y:S05]  /*9b30*/  @!P0 NANOSLEEP.SYNCS 0x989680 ;  /* 0x009896800000895d */ /* 0x004fea0003900000 */
[----:B------:R-:W2:Y:S02]  /*9b40*/  @!P0 SYNCS.PHASECHK.TRANS64 P0, [R0+URZ], R3 ;  /* 0x00000003000085a7 */ /* 0x000ea400080010ff */
[----:B--2---:R-:W-:Y:S05]  /*9b50*/  @!P0 BRA `(.L_x_168) ;  /* 0xfffffffc00f08947 */ /* 0x004fea000383ffff */
[----:B------:R-:W-:Y:S05]  /*9b60*/  BRA `(.L_x_169) ;  /* 0xffffff9000a47947 */ /* 0x000fea000383ffff */
.L_x_57:
[----:B----4-:R-:W-:-:S07]  /*9b70*/  MOV R0, UR4 ;  /* 0x0000000400007c02 */ /* 0x010fce0008000f00 */
.L_x_170:
[----:B-1----:R1:W2:Y:S02]  /*9b80*/  SYNCS.PHASECHK.TRANS64.TRYWAIT P0, [R0+URZ], R3 ;  /* 0x00000003000075a7 */ /* 0x0022a400080011ff */
[----:B--2---:R-:W-:Y:S05]  /*9b90*/  @!P0 NANOSLEEP.SYNCS 0x989680 ;  /* 0x009896800000895d */ /* 0x004fea0003900000 */
[----:B------:R-:W2:Y:S02]  /*9ba0*/  @!P0 SYNCS.PHASECHK.TRANS64 P0, [R0+URZ], R3 ;  /* 0x00000003000085a7 */ /* 0x000ea400080010ff */
[----:B--2---:R-:W-:Y:S05]  /*9bb0*/  @!P0 BRA `(.L_x_170) ;  /* 0xfffffffc00f08947 */ /* 0x004fea000383ffff */
[----:B------:R-:W-:Y:S05]  /*9bc0*/  BRA `(.L_x_171) ;  /* 0xffffff9000b07947 */ /* 0x000fea000383ffff */
.L_x_60:
[----:B-1----:R1:W3:Y:S02]  /*9bd0*/  SYNCS.PHASECHK.TRANS64.TRYWAIT P0, [R0+URZ+0x140], R4 ;  /* 0x00014004000075a7 */ /* 0x0022e400080011ff */
[----:B---3--:R-:W-:Y:S05]  /*9be0*/  @!P0 NANOSLEEP.SYNCS 0x989680 ;  /* 0x009896800000895d */ /* 0x008fea0003900000 */
[----:B------:R-:W3:Y:S02]  /*9bf0*/  @!P0 SYNCS.PHASECHK.TRANS64 P0, [R0+URZ+0x140], R4 ;  /* 0x00014004000085a7 */ /* 0x000ee400080010ff */
[----:B---3--:R-:W-:Y:S05]  /*9c00*/  @!P0 BRA `(.L_x_60) ;  /* 0xfffffffc00f08947 */ /* 0x008fea000383ffff */
[----:B------:R-:W-:Y:S05]  /*9c10*/  BRA `(.L_x_172) ;  /* 0xffffff94000c7947 */ /* 0x000fea000383ffff */
.L_x_61:
[----:B------:R-:W-:-:S07]  /*9c20*/  MOV R0, UR5 ;  /* 0x0000000500007c02 */ /* 0x000fce0008000f00 */
.L_x_173:
[----:B-1----:R1:W3:Y:S02]  /*9c30*/  SYNCS.PHASECHK.TRANS64.TRYWAIT P0, [R0+URZ+0x110], R5 ;  /* 0x00011005000075a7 */ /* 0x0022e400080011ff */
[----:B---3--:R-:W-:Y:S05]  /*9c40*/  @!P0 NANOSLEEP.SYNCS 0x989680 ;  /* 0x009896800000895d */ /* 0x008fea0003900000 */
[----:B------:R-:W3:Y:S02]  /*9c50*/  @!P0 SYNCS.PHASECHK.TRANS64 P0, [R0+URZ+0x110], R5 ;  /* 0x00011005000085a7 */ /* 0x000ee400080010ff */
[----:B---3--:R-:W-:Y:S05]  /*9c60*/  @!P0 BRA `(.L_x_173) ;  /* 0xfffffffc00f08947 */ /* 0x008fea000383ffff */
[----:B------:R-:W-:Y:S05]  /*9c70*/  BRA `(.L_x_174) ;  /* 0xffffff94001c7947 */ /* 0x000fea000383ffff */
.L_x_62:
[----:B-1----:R1:W3:Y:S02]  /*9c80*/  SYNCS.PHASECHK.TRANS64.TRYWAIT P1, [R0+URZ+0x100], R4 ;  /* 0x00010004000075a7 */ /* 0x0022e400080211ff */
[----:B---3--:R-:W-:Y:S05]  /*9c90*/  @!P1 NANOSLEEP.SYNCS 0x989680 ;  /* 0x009896800000995d */ /* 0x008fea0003900000 */
[----:B------:R-:W3:Y:S02]  /*9ca0*/  @!P1 SYNCS.PHASECHK.TRANS64 P1, [R0+URZ+0x100], R4 ;  /* 0x00010004000095a7 */ /* 0x000ee400080210ff */
[----:B---3--:R-:W-:Y:S05]  /*9cb0*/  @!P1 BRA `(.L_x_62) ;  /* 0xfffffffc00f09947 */ /* 0x008fea000383ffff */
[----:B------:R-:W-:Y:S05]  /*9cc0*/  BRA `(.L_x_175) ;  /* 0xffffff94004c7947 */ /* 0x000fea000383ffff */
.L_x_65:
[----:B------:R-:W-:-:S07]  /*9cd0*/  MOV R0, UR5 ;  /* 0x0000000500007c02 */ /* 0x000fce0008000f00 */
.L_x_176:
[----:B-1----:R1:W3:Y:S02]  /*9ce0*/  SYNCS.PHASECHK.TRANS64.TRYWAIT P0, [R0+URZ+0x110], R2 ;  /* 0x00011002000075a7 */ /* 0x0022e400080011ff */
[----:B---3--:R-:W-:Y:S05]  /*9cf0*/  @!P0 NANOSLEEP.SYNCS 0x989680 ;  /* 0x009896800000895d */ /* 0x008fea0003900000 */
[----:B------:R-:W3:Y:S02]  /*9d00*/  @!P0 SYNCS.PHASECHK.TRANS64 P0, [R0+URZ+0x110], R2 ;  /* 0x00011002000085a7 */ /* 0x000ee400080010ff */
[----:B---3--:R-:W-:Y:S05]  /*9d10*/  @!P0 BRA `(.L_x_176) ;  /* 0xfffffffc00f08947 */ /* 0x008fea000383ffff */
[----:B------:R-:W-:Y:S05]  /*9d20*/  BRA `(.L_x_64) ;  /* 0xffffff9400a07947 */ /* 0x000fea000383ffff */
.L_x_72:
[----:B-1----:R1:W3:Y:S02]  /*9d30*/  SYNCS.PHASECHK.TRANS64.TRYWAIT P1, [R0+URZ+0x100], R2 ;  /* 0x00010002000075a7 */ /* 0x0022e400080211ff */
[----:B---3--:R-:W-:Y:S05]  /*9d40*/  @!P1 NANOSLEEP.SYNCS 0x989680 ;  /* 0x009896800000995d */ /* 0x008fea0003900000 */
[----:B------:R-:W3:Y:S02]  /*9d50*/  @!P1 SYNCS.PHASECHK.TRANS64 P1, [R0+URZ+0x100], R2 ;  /* 0x00010002000095a7 */ /* 0x000ee400080210ff */
[----:B---3--:R-:W-:Y:S05]  /*9d60*/  @!P1 BRA `(.L_x_72) ;  /* 0xfffffffc00f09947 */ /* 0x008fea000383ffff */
[----:B------:R-:W-:Y:S05]  /*9d70*/  BRA `(.L_x_177) ;  /* 0xffffff9c00647947 */ /* 0x000fea000383ffff */
.L_x_73:
[----:B------:R-:W-:-:S07]  /*9d80*/  MOV R2, UR11 ;  /* 0x0000000b00027c02 */ /* 0x000fce0008000f00 */
.L_x_178:
[----:B-1----:R1:W3:Y:S02]  /*9d90*/  SYNCS.PHASECHK.TRANS64.TRYWAIT P0, [R2+URZ+0x130], R0 ;  /* 0x00013000020075a7 */ /* 0x0022e400080011ff */
[----:B---3--:R-:W-:Y:S05]  /*9da0*/  @!P0 NANOSLEEP.SYNCS 0x989680 ;  /* 0x009896800000895d */ /* 0x008fea0003900000 */
[----:B------:R-:W3:Y:S02]  /*9db0*/  @!P0 SYNCS.PHASECHK.TRANS64 P0, [R2+URZ+0x130], R0 ;  /* 0x00013000020085a7 */ /* 0x000ee400080010ff */
[----:B---3--:R-:W-:Y:S05]  /*9dc0*/  @!P0 BRA `(.L_x_178) ;  /* 0xfffffffc00f08947 */ /* 0x008fea000383ffff */
[----:B------:R-:W-:Y:S05]  /*9dd0*/  BRA `(.L_x_179) ;  /* 0xffffff9c009c7947 */ /* 0x000fea000383ffff */
.L_x_76:
[----:B------:R-:W-:Y:S07]  /*9de0*/  MOV R0, UR10 ;  /* 0x0000000a00007c02 */ /* 0x000fee0008000f00 */
.L_x_180:
[----:B-1----:R1:W3:Y:S02]  /*9df0*/  SYNCS.PHASECHK.TRANS64.TRYWAIT P0, [R0+URZ], R2 ;  /* 0x00000002000075a7 */ /* 0x0022e400080011ff */
[----:B---3--:R-:W-:Y:S05]  /*9e00*/  @!P0 NANOSLEEP.SYNCS 0x989680 ;  /* 0x009896800000895d */ /* 0x008fea0003900000 */
[----:B------:R-:W3:Y:S02]  /*9e10*/  @!P0 SYNCS.PHASECHK.TRANS64 P0, [R0+URZ], R2 ;  /* 0x00000002000085a7 */ /* 0x000ee400080010ff */
[----:B---3--:R-:W-:Y:S05]  /*9e20*/  @!P0 BRA `(.L_x_180) ;  /* 0xfffffffc00f08947 */ /* 0x008fea000383ffff */
[----:B------:R-:W-:Y:S05]  /*9e30*/  BRA `(.L_x_75) ;  /* 0xffffff9c00b87947 */ /* 0x000fea000383ffff */
.L_x_79:
[----:B------:R-:W-:-:S07]  /*9e40*/  MOV R0, UR5 ;  /* 0x0000000500007c02 */ /* 0x000fce0008000f00 */
.L_x_181:
[----:B--2---:R2:W3:Y:S02]  /*9e50*/  SYNCS.PHASECHK.TRANS64.TRYWAIT P0, [R0+URZ], R2 ;  /* 0x00000002000075a7 */ /* 0x0044e400080011ff */
[----:B---3--:R-:W-:Y:S05]  /*9e60*/  @!P0 NANOSLEEP.SYNCS 0x989680 ;  /* 0x009896800000895d */ /* 0x008fea0003900000 */
[----:B------:R-:W3:Y:S02]  /*9e70*/  @!P0 SYNCS.PHASECHK.TRANS64 P0, [R0+URZ], R2 ;  /* 0x00000002000085a7 */ /* 0x000ee400080010ff */
[----:B---3--:R-:W-:Y:S05]  /*9e80*/  @!P0 BRA `(.L_x_181) ;  /* 0xfffffffc00f08947 */ /* 0x008fea000383ffff */
[----:B------:R-:W-:Y:S05]  /*9e90*/  BRA `(.L_x_182) ;  /* 0xffffffa000887947 */ /* 0x000fea000383ffff */
.L_x_80:
[----:B------:R-:W-:-:S07]  /*9ea0*/  MOV R0, UR6 ;  /* 0x0000000600007c02 */ /* 0x000fce0008000f00 */
.L_x_183:
[----:B--2---:R2:W3:Y:S02]  /*9eb0*/  SYNCS.PHASECHK.TRANS64.TRYWAIT P0, [R0+URZ], R2 ;  /* 0x00000002000075a7 */ /* 0x0044e400080011ff */
[----:B---3--:R-:W-:Y:S05]  /*9ec0*/  @!P0 NANOSLEEP.SYNCS 0x989680 ;  /* 0x009896800000895d */ /* 0x008fea0003900000 */
[----:B------:R-:W3:Y:S02]  /*9ed0*/  @!P0 SYNCS.PHASECHK.TRANS64 P0, [R0+URZ], R2 ;  /* 0x00000002000085a7 */ /* 0x000ee400080010ff */
[----:B---3--:R-:W-:Y:S05]  /*9ee0*/  @!P0 BRA `(.L_x_183) ;  /* 0xfffffffc00f08947 */ /* 0x008fea000383ffff */
[----:B------:R-:W-:Y:S05]  /*9ef0*/  BRA `(.L_x_184) ;  /* 0xffffffa000947947 */ /* 0x000fea000383ffff */
.L_x_85:
[----:B--2---:R2:W3:Y:S02]  /*9f00*/  SYNCS.PHASECHK.TRANS64.TRYWAIT P0, [R0+URZ+0x100], R2 ;  /* 0x00010002000075a7 */ /* 0x0044e400080011ff */
[----:B---3--:R-:W-:Y:S05]  /*9f10*/  @!P0 NANOSLEEP.SYNCS 0x989680 ;  /* 0x009896800000895d */ /* 0x008fea0003900000 */
[----:B------:R-:W3:Y:S02]  /*9f20*/  @!P0 SYNCS.PHASECHK.TRANS64 P0, [R0+URZ+0x100], R2 ;  /* 0x00010002000085a7 */ /* 0x000ee400080010ff */
[----:B---3--:R-:W-:Y:S05]  /*9f30*/  @!P0 BRA `(.L_x_85) ;  /* 0xfffffffc00f08947 */ /* 0x008fea000383ffff */
[----:B------:R-:W-:Y:S05]  /*9f40*/  BRA `(.L_x_185) ;  /* 0xffffffa4008c7947 */ /* 0x000fea000383ffff */
.L_x_88:
[----:B------:R-:W-:Y:S07]  /*9f50*/  MOV R0, UR4 ;  /* 0x0000000400007c02 */ /* 0x000fee0008000f00 */
.L_x_186:
[----:B-1----:R1:W2:Y:S02]  /*9f60*/  SYNCS.PHASECHK.TRANS64.TRYWAIT P0, [R0+URZ+0xf8], R2 ;  /* 0x0000f802000075a7 */ /* 0x0022a400080011ff */
[----:B--2---:R-:W-:Y:S05]  /*9f70*/  @!P0 NANOSLEEP.SYNCS 0x989680 ;  /* 0x009896800000895d */ /* 0x004fea0003900000 */
[----:B------:R-:W2:Y:S02]  /*9f80*/  @!P0 SYNCS.PHASECHK.TRANS64 P0, [R0+URZ+0xf8], R2 ;  /* 0x0000f802000085a7 */ /* 0x000ea400080010ff */
[----:B--2---:R-:W-:Y:S05]  /*9f90*/  @!P0 BRA `(.L_x_186) ;  /* 0xfffffffc00f08947 */ /* 0x004fea000383ffff */
[----:B------:R-:W-:Y:S05]  /*9fa0*/  BRA `(.L_x_87) ;  /* 0xffffffa800887947 */ /* 0x000fea000383ffff */
.L_x_91:
[----:B------:R-:W-:Y:S07]  /*9fb0*/  MOV R0, UR4 ;  /* 0x0000000400007c02 */ /* 0x000fee0008000f00 */
.L_x_187:
[----:B-1----:R1:W2:Y:S02]  /*9fc0*/  SYNCS.PHASECHK.TRANS64.TRYWAIT P0, [R0+URZ+0xd0], R28 ;  /* 0x0000d01c000075a7 */ /* 0x0022a400080011ff */
[----:B--2---:R-:W-:Y:S05]  /*9fd0*/  @!P0 NANOSLEEP.SYNCS 0x989680 ;  /* 0x009896800000895d */ /* 0x004fea0003900000 */
[----:B------:R-:W2:Y:S02]  /*9fe0*/  @!P0 SYNCS.PHASECHK.TRANS64 P0, [R0+URZ+0xd0], R28 ;  /* 0x0000d01c000085a7 */ /* 0x000ea400080010ff */
[----:B--2---:R-:W-:Y:S05]  /*9ff0*/  @!P0 BRA `(.L_x_187) ;  /* 0xfffffffc00f08947 */ /* 0x004fea000383ffff */
[----:B------:R-:W-:Y:S05]  /*a000*/  BRA `(.L_x_188) ;  /* 0xffffffa800e07947 */ /* 0x000fea000383ffff */
.L_x_92:
[----:B------:R-:W-:Y:S07]  /*a010*/  MOV R0, UR4 ;  /* 0x0000000400007c02 */ /* 0x000fee0008000f00 */
.L_x_189:
[----:B-1----:R1:W2:Y:S02]  /*a020*/  SYNCS.PHASECHK.TRANS64.TRYWAIT P0, [R0+URZ+0xd8], R28 ;  /* 0x0000d81c000075a7 */ /* 0x0022a400080011ff */
[----:B--2---:R-:W-:Y:S05]  /*a030*/  @!P0 NANOSLEEP.SYNCS 0x989680 ;  /* 0x009896800000895d */ /* 0x004fea0003900000 */
[----:B------:R-:W2:Y:S02]  /*a040*/  @!P0 SYNCS.PHASECHK.TRANS64 P0, [R0+URZ+0xd8], R28 ;  /* 0x0000d81c000085a7 */ /* 0x000ea400080010ff */
[----:B--2---:R-:W-:Y:S05]  /*a050*/  @!P0 BRA `(.L_x_189) ;  /* 0xfffffffc00f08947 */ /* 0x004fea000383ffff */
[----:B------:R-:W-:Y:S05]  /*a060*/  BRA `(.L_x_190) ;  /* 0xffffffac001c7947 */ /* 0x000fea000383ffff */
.L_x_93:
[----:B------:R-:W-:Y:S07]  /*a070*/  MOV R0, UR4 ;  /* 0x0000000400007c02 */ /* 0x000fee0008000f00 */
.L_x_191:
[----:B-1----:R1:W2:Y:S02]  /*a080*/  SYNCS.PHASECHK.TRANS64.TRYWAIT P0, [R0+URZ+0xe0], R28 ;  /* 0x0000e01c000075a7 */ /* 0x0022a400080011ff */
[----:B--2---:R-:W-:Y:S05]  /*a090*/  @!P0 NANOSLEEP.SYNCS 0x989680 ;  /* 0x009896800000895d */ /* 0x004fea0003900000 */
[----:B------:R-:W2:Y:S02]  /*a0a0*/  @!P0 SYNCS.PHASECHK.TRANS64 P0, [R0+URZ+0xe0], R28 ;  /* 0x0000e01c000085a7 */ /* 0x000ea400080010ff */
[----:B--2---:R-:W-:Y:S05]  /*a0b0*/  @!P0 BRA `(.L_x_191) ;  /* 0xfffffffc00f08947 */ /* 0x004fea000383ffff */
[----:B------:R-:W-:Y:S05]  /*a0c0*/  BRA `(.L_x_192) ;  /* 0xffffffac00607947 */ /* 0x000fea000383ffff */
.L_x_94:
[----:B------:R-:W-:Y:S07]  /*a0d0*/  MOV R0, UR4 ;  /* 0x0000000400007c02 */ /* 0x000fee0008000f00 */
.L_x_193:
[----:B-1----:R1:W2:Y:S02]  /*a0e0*/  SYNCS.PHASECHK.TRANS64.TRYWAIT P0, [R0+URZ+0xe8], R28 ;  /* 0x0000e81c000075a7 */ /* 0x0022a400080011ff */
[----:B--2---:R-:W-:Y:S05]  /*a0f0*/  @!P0 NANOSLEEP.SYNCS 0x989680 ;  /* 0x009896800000895d */ /* 0x004fea0003900000 */
[----:B------:R-:W2:Y:S02]  /*a100*/  @!P0 SYNCS.PHASECHK.TRANS64 P0, [R0+URZ+0xe8], R28 ;  /* 0x0000e81c000085a7 */ /* 0x000ea400080010ff */
[----:B--2---:R-:W-:Y:S05]  /*a110*/  @!P0 BRA `(.L_x_193) ;  /* 0xfffffffc00f08947 */ /* 0x004fea000383ffff */
[----:B------:R-:W-:Y:S05]  /*a120*/  BRA `(.L_x_194) ;  /* 0xffffffac00e47947 */ /* 0x000fea000383ffff */
.L_x_96:
[----:B------:R-:W-:-:S07]  /*a130*/  MOV R0, UR4 ;  /* 0x0000000400007c02 */ /* 0x000fce0008000f00 */
.L_x_195:
[----:B-1----:R1:W3:Y:S02]  /*a140*/  SYNCS.PHASECHK.TRANS64.TRYWAIT P0, [R0+URZ+0xd0], R2 ;  /* 0x0000d002000075a7 */ /* 0x0022e400080011ff */
[----:B---3--:R-:W-:Y:S05]  /*a150*/  @!P0 NANOSLEEP.SYNCS 0x989680 ;  /* 0x009896800000895d */ /* 0x008fea0003900000 */
[----:B------:R-:W3:Y:S02]  /*a160*/  @!P0 SYNCS.PHASECHK.TRANS64 P0, [R0+URZ+0xd0], R2 ;  /* 0x0000d002000085a7 */ /* 0x000ee400080010ff */
[----:B---3--:R-:W-:Y:S05]  /*a170*/  @!P0 BRA `(.L_x_195) ;  /* 0xfffffffc00f08947 */ /* 0x008fea000383ffff */
[----:B------:R-:W-:Y:S05]  /*a180*/  BRA `(.L_x_196) ;  /* 0xffffffb000587947 */ /* 0x000fea000383ffff */
.L_x_97:
[----:B-1----:R-:W-:-:S07]  /*a190*/  MOV R0, UR4 ;  /* 0x0000000400007c02 */ /* 0x002fce0008000f00 */
.L_x_197:
[----:B-1----:R1:W3:Y:S02]  /*a1a0*/  SYNCS.PHASECHK.TRANS64.TRYWAIT P0, [R0+URZ+0xd8], R2 ;  /* 0x0000d802000075a7 */ /* 0x0022e400080011ff */
[----:B---3--:R-:W-:Y:S05]  /*a1b0*/  @!P0 NANOSLEEP.SYNCS 0x989680 ;  /* 0x009896800000895d */ /* 0x008fea0003900000 */
[----:B------:R-:W3:Y:S02]  /*a1c0*/  @!P0 SYNCS.PHASECHK.TRANS64 P0, [R0+URZ+0xd8], R2 ;  /* 0x0000d802000085a7 */ /* 0x000ee400080010ff */
[----:B---3--:R-:W-:Y:S05]  /*a1d0*/  @!P0 BRA `(.L_x_197) ;  /* 0xfffffffc00f08947 */ /* 0x008fea000383ffff */
[----:B------:R-:W-:Y:S05]  /*a1e0*/  BRA `(.L_x_198) ;  /* 0xffffffb000487947 */ /* 0x000fea000383ffff */
.L_x_98:
[----:B-1----:R-:W-:-:S07]  /*a1f0*/  MOV R0, UR4 ;  /* 0x0000000400007c02 */ /* 0x002fce0008000f00 */
.L_x_199:
[----:B-1----:R1:W3:Y:S02]  /*a200*/  SYNCS.PHASECHK.TRANS64.TRYWAIT P0, [R0+URZ+0xe0], R2 ;  /* 0x0000e002000075a7 */ /* 0x0022e400080011ff */
[----:B---3--:R-:W-:Y:S05]  /*a210*/  @!P0 NANOSLEEP.SYNCS 0x989680 ;  /* 0x009896800000895d */ /* 0x008fea0003900000 */
[----:B------:R-:W3:Y:S02]  /*a220*/  @!P0 SYNCS.PHASECHK.TRANS64 P0, [R0+URZ+0xe0], R2 ;  /* 0x0000e002000085a7 */ /* 0x000ee400080010ff */
[----:B---3--:R-:W-:Y:S05]  /*a230*/  @!P0 BRA `(.L_x_199) ;  /* 0xfffffffc00f08947 */ /* 0x008fea000383ffff */
[----:B------:R-:W-:Y:S05]  /*a240*/  BRA `(.L_x_200) ;  /* 0xffffffb000387947 */ /* 0x000fea000383ffff */
.L_x_100:
[----:B---3--:R3:W4:Y:S02]  /*a250*/  SYNCS.PHASECHK.TRANS64.TRYWAIT P0, [R0+URZ+0x100], R2 ;  /* 0x00010002000075a7 */ /* 0x00872400080011ff */
[----:B----4-:R-:W-:Y:S05]  /*a260*/  @!P0 NANOSLEEP.SYNCS 0x989680 ;  /* 0x009896800000895d */ /* 0x010fea0003900000 */
[----:B------:R-:W4:Y:S02]  /*a270*/  @!P0 SYNCS.PHASECHK.TRANS64 P0, [R0+URZ+0x100], R2 ;  /* 0x00010002000085a7 */ /* 0x000f2400080010ff */
[----:B----4-:R-:W-:Y:S05]  /*a280*/  @!P0 BRA `(.L_x_100) ;  /* 0xfffffffc00f08947 */ /* 0x010fea000383ffff */
[----:B------:R-:W-:Y:S05]  /*a290*/  BRA `(.L_x_201) ;  /* 0xffffffb400007947 */ /* 0x000fea000383ffff */
.L_x_111:
[----:B-1----:R-:W-:Y:S04]  /*a2a0*/  MOV R2, UR49 ;  /* 0x0000003100027c02 */ /* 0x002fe80008000f00 */
[----:B------:R1:W3:Y:S03]  /*a2b0*/  SYNCS.PHASECHK.TRANS64.TRYWAIT P1, [R2+URZ+0xb0], R3 ;  /* 0x0000b003020075a7 */ /* 0x0002e600080211ff */
[----:B---3--:R-:W-:Y:S05]  /*a2c0*/  @!P1 NANOSLEEP.SYNCS 0x989680 ;  /* 0x009896800000995d */ /* 0x008fea0003900000 */
[----:B------:R-:W3:Y:S02]  /*a2d0*/  @!P1 SYNCS.PHASECHK.TRANS64 P1, [R2+URZ+0xb0], R3 ;  /* 0x0000b003020095a7 */ /* 0x000ee400080210ff */
[----:B---3--:R-:W-:Y:S05]  /*a2e0*/  @!P1 BRA `(.L_x_111) ;  /* 0xfffffffc00ec9947 */ /* 0x008fea000383ffff */
[----:B------:R-:W-:Y:S05]  /*a2f0*/  BRA `(.L_x_110) ;  /* 0xffffffc000047947 */ /* 0x000fea000383ffff */
.L_x_113:
[----:B-1----:R1:W4:Y:S02]  /*a300*/  SYNCS.PHASECHK.TRANS64.TRYWAIT P0, [R64+URZ+0x120], R0 ;  /* 0x00012000400075a7 */ /* 0x00232400080011ff */
[----:B----4-:R-:W-:Y:S05]  /*a310*/  @!P0 NANOSLEEP.SYNCS 0x989680 ;  /* 0x009896800000895d */ /* 0x010fea0003900000 */
[----:B------:R-:W4:Y:S02]  /*a320*/  @!P0 SYNCS.PHASECHK.TRANS64 P0, [R64+URZ+0x120], R0 ;  /* 0x00012000400085a7 */ /* 0x000f2400080010ff */
[----:B----4-:R-:W-:Y:S05]  /*a330*/  @!P0 BRA `(.L_x_113) ;  /* 0xfffffffc00f08947 */ /* 0x010fea000383ffff */
[----:B------:R-:W-:Y:S05]  /*a340*/  BRA `(.L_x_112) ;  /* 0xffffffc0002c7947 */ /* 0x000fea000383ffff */
.L_x_122:
[----:B--2---:R2:W4:Y:S02]  /*a350*/  SYNCS.PHASECHK.TRANS64.TRYWAIT P0, [R2+URZ+0xb0], R0 ;  /* 0x0000b000020075a7 */ /* 0x00452400080011ff */
[----:B----4-:R-:W-:Y:S05]  /*a360*/  @!P0 NANOSLEEP.SYNCS 0x989680 ;  /* 0x009896800000895d */ /* 0x010fea0003900000 */
[----:B------:R-:W4:Y:S02]  /*a370*/  @!P0 SYNCS.PHASECHK.TRANS64 P0, [R2+URZ+0xb0], R0 ;  /* 0x0000b000020085a7 */ /* 0x000f2400080010ff */
[----:B----4-:R-:W-:Y:S05]  /*a380*/  @!P0 BRA `(.L_x_122) ;  /* 0xfffffffc00f08947 */ /* 0x010fea000383ffff */
[----:B------:R-:W-:Y:S05]  /*a390*/  BRA `(.L_x_121) ;  /* 0xffffffcc00087947 */ /* 0x000fea000383ffff */
.L_x_130:
[----:B--2---:R2:W4:Y:S02]  /*a3a0*/  SYNCS.PHASECHK.TRANS64.TRYWAIT P0, [R0+URZ+0xb0], R6 ;  /* 0x0000b006000075a7 */ /* 0x00452400080011ff */
[----:B----4-:R-:W-:Y:S05]  /*a3b0*/  @!P0 NANOSLEEP.SYNCS 0x989680 ;  /* 0x009896800000895d */ /* 0x010fea0003900000 */
[----:B------:R-:W4:Y:S02]  /*a3c0*/  @!P0 SYNCS.PHASECHK.TRANS64 P0, [R0+URZ+0xb0], R6 ;  /* 0x0000b006000085a7 */ /* 0x000f2400080010ff */
[----:B----4-:R-:W-:Y:S05]  /*a3d0*/  @!P0 BRA `(.L_x_130) ;  /* 0xfffffffc00f08947 */ /* 0x010fea000383ffff */
[----:B------:R-:W-:Y:S05]  /*a3e0*/  BRA `(.L_x_129) ;  /* 0xffffffd800087947 */ /* 0x000fea000383ffff */
.L_x_138:
[----:B--2---:R2:W4:Y:S02]  /*a3f0*/  SYNCS.PHASECHK.TRANS64.TRYWAIT P0, [R0+URZ+0xb0], R5 ;  /* 0x0000b005000075a7 */ /* 0x00452400080011ff */
[----:B----4-:R-:W-:Y:S05]  /*a400*/  @!P0 NANOSLEEP.SYNCS 0x989680 ;  /* 0x009896800000895d */ /* 0x010fea0003900000 */
[----:B------:R-:W4:Y:S02]  /*a410*/  @!P0 SYNCS.PHASECHK.TRANS64 P0, [R0+URZ+0xb0], R5 ;  /* 0x0000b005000085a7 */ /* 0x000f2400080010ff */
[----:B----4-:R-:W-:Y:S05]  /*a420*/  @!P0 BRA `(.L_x_138) ;  /* 0xfffffffc00f08947 */ /* 0x010fea000383ffff */
[----:B------:R-:W-:Y:S05]  /*a430*/  BRA `(.L_x_137) ;  /* 0xffffffe400087947 */ /* 0x000fea000383ffff */
        .weak           $__internal_0_$__cuda_sm10x_tcgen05_guardrail_trap_col_being_dealloced_not_returned_by_alloc
        .type           $__internal_0_$__cuda_sm10x_tcgen05_guardrail_trap_col_being_dealloced_not_returned_by_alloc,@function
        .size           $__internal_0_$__cuda_sm10x_tcgen05_guardrail_trap_col_being_dealloced_not_returned_by_alloc,($__internal_1_$__cuda_sm10x_tcgen05_guardrail_trap_phase_invalid_during_alloc - $__internal_0_$__cuda_sm10x_tcgen05_guardrail_trap_col_being_dealloced_not_returned_by_alloc)
$__internal_0_$__cuda_sm10x_tcgen05_guardrail_trap_col_being_dealloced_not_returned_by_alloc:
[----:B------:R-:W-:Y:S05]  /*a440*/  BPT.TRAP 0x1 ;  /* 0x000000040000795c */ /* 0x000fea0000300000 */
[----:B------:R-:W-:-:S04]  /*a450*/  HFMA2 R3, -RZ, RZ, 0, 0 ;  /* 0x00000000ff037431 */ /* 0x000fc800000001ff */
[----:B------:R-:W-:Y:S05]  /*a460*/  RET.REL.NODEC R2 `(_ZN7cutlass13device_kernelINS_4gemm6kernel13GemmUniversalIN4cute5tupleIJiiiiEEENS1_10collective13CollectiveMmaINS1_46MainloopSm100TmaUmmaWarpSpecializedBlockScaledILi11ELi2ELi2ENS5_IJNS4_1CILi1EEENSA_ILi2EEESB_EEEEENS5_IJNSA_ILi128EEESF_SF_EEENS5_IJNS_12float_e2m1_tENS_13float_ue8m0_tEEEENS5_IJNS5_IJlSB_lEEENS4_6LayoutINS5_IJNS5_IJNS5_IJNSA_ILi32EEENSA_ILi4EEEEEEiEEESP_NS5_IJSB_iEEEEEENS5_IJNS5_IJNS5_IJNSA_ILi16EEESN_EEEiEEENS5_IJNS5_IJNSA_ILi0EEESB_EEENSA_ILi512EEEEEENS5_IJSV_iEEEEEEEEEEESJ_S12_NS4_8TiledMMAINS4_8MMA_AtomIJNS4_17SM100_MMA_MXF4_SSISH_SH_fSI_Li128ELi128ELi32ELNS4_4UMMA5MajorE0ELS17_0ELNS16_7ScaleInE0ELS18_0EEEEEENSL_INS5_IJSB_SB_SB_EEENS5_IJSV_SV_SV_EEEEENS5_IJNS4_10UnderscoreES1E_S1E_EEEEENS5_IJNS4_23SM90_TMA_LOAD_MULTICASTES1H_EEENS5_IJNS4_14ComposedLayoutINS4_7SwizzleILi2ELi4ELi3EEENS4_18smem_ptr_flag_bitsILi4EEENSL_INS5_IJNSA_ILi8EEESF_EEENS5_IJSF_SB_EEEEEEENSL_INS5_IJNS5_IJNS5_IJSO_SB_EEENS5_IJSM_SC_EEEEEESB_NS5_IJSC_SB_EEEEEENS5_IJNS5_IJNS5_IJST_SX_EEESW_EEESV_NS5_IJSC_SX_EEEEEEEEEEEvNS4_8identityENS5_IJNS4_13SM90_TMA_LOADES25_EEES23_vS24_EENS_8epilogue10collective18CollectiveEpilogueINS28_23Sm100TmaWarpSpecializedILi4ELi2ELi32ELb1ELb0EEEJSG_NS5_IJNSL_ISF_SB_EENSL_ISM_SB_EEEEENS_10bfloat16_tESK_S2G_SK_NS28_6fusion15FusionCallbacksIS2C_NS2H_17LinearCombinationIS2G_fS2G_fLNS_15FloatRoundStyleE2EEESG_S2F_JEEENS4_5SM1004TMEM4LOAD26SM100_TMEM_LOAD_32dp32b32xES25_NS1J_IS1L_NS1M_ILi16EEENSL_INS5_IJS1O_SM_EEENS5_IJSM_SB_EEEEEEENS4_39AutoVectorizingCopyWithAssumedAlignmentILi128EEENS4_14SM90_TMA_STOREES2V_S2X_S2X_EEEvvEEEEvNT_6ParamsE) ;  /* 0xffffff5802e47950 */ /* 0x000fea0003c3ffff */
        .weak           $__internal_1_$__cuda_sm10x_tcgen05_guardrail_trap_phase_invalid_during_alloc
        .type           $__internal_1_$__cuda_sm10x_tcgen05_guardrail_trap_phase_invalid_during_alloc,@function
        .size           $__internal_1_$__cuda_sm10x_tcgen05_guardrail_trap_phase_invalid_during_alloc,($__internal_2_$__cuda_sm10x_tcgen05_guardrail_trap_unallocated_columns_being_dealloced - $__internal_1_$__cuda_sm10x_tcgen05_guardrail_trap_phase_invalid_during_alloc)
$__internal_1_$__cuda_sm10x_tcgen05_guardrail_trap_phase_invalid_during_alloc:
[----:B------:R-:W-:Y:S05]  /*a470*/  BPT.TRAP 0x1 ;  /* 0x000000040000795c */ /* 0x000fea0000300000 */
[----:B------:R-:W-:-:S04]  /*a480*/  MOV R3, 0x0 ;  /* 0x0000000000037802 */ /* 0x000fc80000000f00 */
[----:B------:R-:W-:Y:S05]  /*a490*/  RET.REL.NODEC R2 `(_ZN7cutlass13device_kernelINS_4gemm6kernel13GemmUniversalIN4cute5tupleIJiiiiEEENS1_10collective13CollectiveMmaINS1_46MainloopSm100TmaUmmaWarpSpecializedBlockScaledILi11ELi2ELi2ENS5_IJNS4_1CILi1EEENSA_ILi2EEESB_EEEEENS5_IJNSA_ILi128EEESF_SF_EEENS5_IJNS_12float_e2m1_tENS_13float_ue8m0_tEEEENS5_IJNS5_IJlSB_lEEENS4_6LayoutINS5_IJNS5_IJNS5_IJNSA_ILi32EEENSA_ILi4EEEEEEiEEESP_NS5_IJSB_iEEEEEENS5_IJNS5_IJNS5_IJNSA_ILi16EEESN_EEEiEEENS5_IJNS5_IJNSA_ILi0EEESB_EEENSA_ILi512EEEEEENS5_IJSV_iEEEEEEEEEEESJ_S12_NS4_8TiledMMAINS4_8MMA_AtomIJNS4_17SM100_MMA_MXF4_SSISH_SH_fSI_Li128ELi128ELi32ELNS4_4UMMA5MajorE0ELS17_0ELNS16_7ScaleInE0ELS18_0EEEEEENSL_INS5_IJSB_SB_SB_EEENS5_IJSV_SV_SV_EEEEENS5_IJNS4_10UnderscoreES1E_S1E_EEEEENS5_IJNS4_23SM90_TMA_LOAD_MULTICASTES1H_EEENS5_IJNS4_14ComposedLayoutINS4_7SwizzleILi2ELi4ELi3EEENS4_18smem_ptr_flag_bitsILi4EEENSL_INS5_IJNSA_ILi8EEESF_EEENS5_IJSF_SB_EEEEEEENSL_INS5_IJNS5_IJNS5_IJSO_SB_EEENS5_IJSM_SC_EEEEEESB_NS5_IJSC_SB_EEEEEENS5_IJNS5_IJNS5_IJST_SX_EEESW_EEESV_NS5_IJSC_SX_EEEEEEEEEEEvNS4_8identityENS5_IJNS4_13SM90_TMA_LOADES25_EEES23_vS24_EENS_8epilogue10collective18CollectiveEpilogueINS28_23Sm100TmaWarpSpecializedILi4ELi2ELi32ELb1ELb0EEEJSG_NS5_IJNSL_ISF_SB_EENSL_ISM_SB_EEEEENS_10bfloat16_tESK_S2G_SK_NS28_6fusion15FusionCallbacksIS2C_NS2H_17LinearCombinationIS2G_fS2G_fLNS_15FloatRoundStyleE2EEESG_S2F_JEEENS4_5SM1004TMEM4LOAD26SM100_TMEM_LOAD_32dp32b32xES25_NS1J_IS1L_NS1M_ILi16EEENSL_INS5_IJS1O_SM_EEENS5_IJSM_SB_EEEEEEENS4_39AutoVectorizingCopyWithAssumedAlignmentILi128EEENS4_14SM90_TMA_STOREES2V_S2X_S2X_EEEvvEEEEvNT_6ParamsE) ;  /* 0xffffff5802d87950 */ /* 0x000fea0003c3ffff */
        .weak           $__internal_2_$__cuda_sm10x_tcgen05_guardrail_trap_unallocated_columns_being_dealloced
        .type           $__internal_2_$__cuda_sm10x_tcgen05_guardrail_trap_unallocated_columns_being_dealloced,@function
        .size           $__internal_2_$__cuda_sm10x_tcgen05_guardrail_trap_unallocated_columns_being_dealloced,(.L_x_203 - $__internal_2_$__cuda_sm10x_tcgen05_guardrail_trap_unallocated_columns_being_dealloced)
$__internal_2_$__cuda_sm10x_tcgen05_guardrail_trap_unallocated_columns_being_dealloced:
[----:B------:R-:W-:Y:S05]  /*a4a0*/  BPT.TRAP 0x1 ;  /* 0x000000040000795c */ /* 0x000fea0000300000 */
[----:B------:R-:W-:-:S04]  /*a4b0*/  HFMA2 R3, -RZ, RZ, 0, 0 ;  /* 0x00000000ff037431 */ /* 0x000fc800000001ff */
[----:B------:R-:W-:Y:S05]  /*a4c0*/  RET.REL.NODEC R2 `(_ZN7cutlass13device_kernelINS_4gemm6kernel13GemmUniversalIN4cute5tupleIJiiiiEEENS1_10collective13CollectiveMmaINS1_46MainloopSm100TmaUmmaWarpSpecializedBlockScaledILi11ELi2ELi2ENS5_IJNS4_1CILi1EEENSA_ILi2EEESB_EEEEENS5_IJNSA_ILi128EEESF_SF_EEENS5_IJNS_12float_e2m1_tENS_13float_ue8m0_tEEEENS5_IJNS5_IJlSB_lEEENS4_6LayoutINS5_IJNS5_IJNS5_IJNSA_ILi32EEENSA_ILi4EEEEEEiEEESP_NS5_IJSB_iEEEEEENS5_IJNS5_IJNS5_IJNSA_ILi16EEESN_EEEiEEENS5_IJNS5_IJNSA_ILi0EEESB_EEENSA_ILi512EEEEEENS5_IJSV_iEEEEEEEEEEESJ_S12_NS4_8TiledMMAINS4_8MMA_AtomIJNS4_17SM100_MMA_MXF4_SSISH_SH_fSI_Li128ELi128ELi32ELNS4_4UMMA5MajorE0ELS17_0ELNS16_7ScaleInE0ELS18_0EEEEEENSL_INS5_IJSB_SB_SB_EEENS5_IJSV_SV_SV_EEEEENS5_IJNS4_10UnderscoreES1E_S1E_EEEEENS5_IJNS4_23SM90_TMA_LOAD_MULTICASTES1H_EEENS5_IJNS4_14ComposedLayoutINS4_7SwizzleILi2ELi4ELi3EEENS4_18smem_ptr_flag_bitsILi4EEENSL_INS5_IJNSA_ILi8EEESF_EEENS5_IJSF_SB_EEEEEEENSL_INS5_IJNS5_IJNS5_IJSO_SB_EEENS5_IJSM_SC_EEEEEESB_NS5_IJSC_SB_EEEEEENS5_IJNS5_IJNS5_IJST_SX_EEESW_EEESV_NS5_IJSC_SX_EEEEEEEEEEEvNS4_8identityENS5_IJNS4_13SM90_TMA_LOADES25_EEES23_vS24_EENS_8epilogue10collective18CollectiveEpilogueINS28_23Sm100TmaWarpSpecializedILi4ELi2ELi32ELb1ELb0EEEJSG_NS5_IJNSL_ISF_SB_EENSL_ISM_SB_EEEEENS_10bfloat16_tESK_S2G_SK_NS28_6fusion15FusionCallbacksIS2C_NS2H_17LinearCombinationIS2G_fS2G_fLNS_15FloatRoundStyleE2EEESG_S2F_JEEENS4_5SM1004TMEM4LOAD26SM100_TMEM_LOAD_32dp32b32xES25_NS1J_IS1L_NS1M_ILi16EEENSL_INS5_IJS1O_SM_EEENS5_IJSM_SB_EEEEEEENS4_39AutoVectorizingCopyWithAssumedAlignmentILi128EEENS4_14SM90_TMA_STOREES2V_S2X_S2X_EEEvvEEEEvNT_6ParamsE) ;  /* 0xffffff5802cc7950 */ /* 0x000fea0003c3ffff */
.L_x_202:
[----:B------:R-:W-:-:S00]  /*a4d0*/  BRA `(.L_x_202) ;  /* 0xfffffffc00fc7947 */ /* 0x000fc0000383ffff */
[----:B------:R-:W-:-:S00]  /*a4e0*/  NOP ;  /* 0x0000000000007918 */ /* 0x000fc00000000000 */
        /* <DEDUP_REMOVED lines=9> */
.L_x_203:


//--------------------- .nv.global.init           --------------------------
	.section	.nv.global.init,"aw",@progbits
.nv.global.init:
	.type		$str$29,@object
	.size		$str$29,($str$30 - $str$29)
$str$29:
        /*0000*/ 	.byte	0x28, 0x61, 0x64, 0x64, 0x72, 0x65, 0x73, 0x73, 0x20, 0x26, 0x20, 0x6d, 0x61, 0x73, 0x6b, 0x29
        /*0010*/ 	.byte	0x20, 0x3d, 0x3d, 0x20, 0x30, 0x00
	.type		$str$30,@object
	.size		$str$30,($str$26 - $str$30)
$str$30:
        /*0016*/ 	.byte	0x2f, 0x74, 0x6d, 0x70, 0x2f, 0x63, 0x75, 0x74, 0x6c, 0x61, 0x73, 0x73, 0x5f, 0x73, 0x77, 0x65
        /*0026*/ 	.byte	0x65, 0x70, 0x5f, 0x73, 0x72, 0x63, 0x2f, 0x69, 0x6e, 0x63, 0x6c, 0x75, 0x64, 0x65, 0x2f, 0x63
        /*0036*/ 	.byte	0x75, 0x74, 0x65, 0x2f, 0x70, 0x6f, 0x69, 0x6e, 0x74, 0x65, 0x72, 0x5f, 0x66, 0x6c, 0x61, 0x67
        /*0046*/ 	.byte	0x67, 0x65, 0x64, 0x2e, 0x68, 0x70, 0x70, 0x00
	.type		$str$26,@object
	.size		$str$26,($str$25 - $str$26)
$str$26:
        /*004e*/ 	.byte	0x2f, 0x74, 0x6d, 0x70, 0x2f, 0x63, 0x75, 0x74, 0x6c, 0x61, 0x73, 0x73, 0x5f, 0x73, 0x77, 0x65
        /*005e*/ 	.byte	0x65, 0x70, 0x5f, 0x73, 0x72, 0x63, 0x2f, 0x69, 0x6e, 0x63, 0x6c, 0x75, 0x64, 0x65, 0x2f, 0x63
        /*006e*/ 	.byte	0x75, 0x74, 0x65, 0x2f, 0x61, 0x74, 0x6f, 0x6d, 0x2f, 0x63, 0x6f, 0x70, 0x79, 0x5f, 0x74, 0x72
        /*007e*/ 	.byte	0x61, 0x69, 0x74, 0x73, 0x5f, 0x73, 0x6d, 0x31, 0x30, 0x30, 0x2e, 0x68, 0x70, 0x70, 0x00
	.type		$str$25,@object
	.size		$str$25,(__unnamed_1 - $str$25)
$str$25:
        /*008d*/ 	.byte	0x28, 0x28, 0x75, 0x69, 0x6e, 0x74, 0x33, 0x32, 0x5f, 0x74, 0x28, 0x74, 0x68, 0x72, 0x65, 0x61
        /*009d*/ 	.byte	0x64, 0x49, 0x64, 0x78, 0x2e, 0x78, 0x29, 0x20, 0x2f, 0x20, 0x33, 0x32, 0x29, 0x20, 0x25, 0x20
        /*00ad*/ 	.byte	0x34, 0x29, 0x20, 0x3d, 0x3d, 0x20, 0x28, 0x28, 0x28, 0x74, 0x6d, 0x65, 0x6d, 0x5f, 0x61, 0x64
        /*00bd*/ 	.byte	0x64, 0x72, 0x20, 0x3e, 0x3e, 0x20, 0x31, 0x36, 0x29, 0x20, 0x2f, 0x20, 0x33, 0x32, 0x29, 0x20
        /*00cd*/ 	.byte	0x25, 0x20, 0x34, 0x29, 0x00
	.type		__unnamed_1,@object
	.size		__unnamed_1,(__unnamed_2 - __unnamed_1)
__unnamed_1:
        /*00d2*/ 	.byte	0x61, 0x75, 0x74, 0x6f, 0x20, 0x63, 0x75, 0x74, 0x65, 0x3a, 0x3a, 0x61, 0x73, 0x5f, 0x70, 0x6f
        /* <DEDUP_REMOVED lines=24> */
        /*0262*/ 	.byte	0x34, 0x30, 0x39, 0x36, 0x3e, 0x3e, 0x3e, 0x3e, 0x5d, 0x00
	.type		__unnamed_2,@object
	.size		__unnamed_2,(.L_2 - __unnamed_2)
__unnamed_2:
        /* <DEDUP_REMOVED lines=42> */
        /*050c*/ 	.byte	0x3e, 0x3e, 0x5d, 0x00
.L_2:


//--------------------- .nv.shared._ZN7cutlass13device_kernelINS_4gemm6kernel13GemmUniversalIN4cute5tupleIJiiiiEEENS1_10collective13CollectiveMmaINS1_46MainloopSm100TmaUmmaWarpSpecializedBlockScaledILi11ELi2ELi2ENS5_IJNS4_1CILi1EEENSA_ILi2EEESB_EEEEENS5_IJNSA_ILi128EEESF_SF_EEENS5_IJNS_12float_e2m1_tENS_13float_ue8m0_tEEEENS5_IJNS5_IJlSB_lEEENS4_6LayoutINS5_IJNS5_IJNS5_IJNSA_ILi32EEENSA_ILi4EEEEEEiEEESP_NS5_IJSB_iEEEEEENS5_IJNS5_IJNS5_IJNSA_ILi16EEESN_EEEiEEENS5_IJNS5_IJNSA_ILi0EEESB_EEENSA_ILi512EEEEEENS5_IJSV_iEEEEEEEEEEESJ_S12_NS4_8TiledMMAINS4_8MMA_AtomIJNS4_17SM100_MMA_MXF4_SSISH_SH_fSI_Li128ELi128ELi32ELNS4_4UMMA5MajorE0ELS17_0ELNS16_7ScaleInE0ELS18_0EEEEEENSL_INS5_IJSB_SB_SB_EEENS5_IJSV_SV_SV_EEEEENS5_IJNS4_10UnderscoreES1E_S1E_EEEEENS5_IJNS4_23SM90_TMA_LOAD_MULTICASTES1H_EEENS5_IJNS4_14ComposedLayoutINS4_7SwizzleILi2ELi4ELi3EEENS4_18smem_ptr_flag_bitsILi4EEENSL_INS5_IJNSA_ILi8EEESF_EEENS5_IJSF_SB_EEEEEEENSL_INS5_IJNS5_IJNS5_IJSO_SB_EEENS5_IJSM_SC_EEEEEESB_NS5_IJSC_SB_EEEEEENS5_IJNS5_IJNS5_IJST_SX_EEESW_EEESV_NS5_IJSC_SX_EEEEEEEEEEEvNS4_8identityENS5_IJNS4_13SM90_TMA_LOADES25_EEES23_vS24_EENS_8epilogue10collective18CollectiveEpilogueINS28_23Sm100TmaWarpSpecializedILi4ELi2ELi32ELb1ELb0EEEJSG_NS5_IJNSL_ISF_SB_EENSL_ISM_SB_EEEEENS_10bfloat16_tESK_S2G_SK_NS28_6fusion15FusionCallbacksIS2C_NS2H_17LinearCombinationIS2G_fS2G_fLNS_15FloatRoundStyleE2EEESG_S2F_JEEENS4_5SM1004TMEM4LOAD26SM100_TMEM_LOAD_32dp32b32xES25_NS1J_IS1L_NS1M_ILi16EEENSL_INS5_IJS1O_SM_EEENS5_IJSM_SB_EEEEEEENS4_39AutoVectorizingCopyWithAssumedAlignmentILi128EEENS4_14SM90_TMA_STOREES2V_S2X_S2X_EEEvvEEEEvNT_6ParamsE --------------------------
	.section	.nv.shared._ZN7cutlass13device_kernelINS_4gemm6kernel13GemmUniversalIN4cute5tupleIJiiiiEEENS1_10collective13CollectiveMmaINS1_46MainloopSm100TmaUmmaWarpSpecializedBlockScaledILi11ELi2ELi2ENS5_IJNS4_1CILi1EEENSA_ILi2EEESB_EEEEENS5_IJNSA_ILi128EEESF_SF_EEENS5_IJNS_12float_e2m1_tENS_13float_ue8m0_tEEEENS5_IJNS5_IJlSB_lEEENS4_6LayoutINS5_IJNS5_IJNS5_IJNSA_ILi32EEENSA_ILi4EEEEEEiEEESP_NS5_IJSB_iEEEEEENS5_IJNS5_IJNS5_IJNSA_ILi16EEESN_EEEiEEENS5_IJNS5_IJNSA_ILi0EEESB_EEENSA_ILi512EEEEEENS5_IJSV_iEEEEEEEEEEESJ_S12_NS4_8TiledMMAINS4_8MMA_AtomIJNS4_17SM100_MMA_MXF4_SSISH_SH_fSI_Li128ELi128ELi32ELNS4_4UMMA5MajorE0ELS17_0ELNS16_7ScaleInE0ELS18_0EEEEEENSL_INS5_IJSB_SB_SB_EEENS5_IJSV_SV_SV_EEEEENS5_IJNS4_10UnderscoreES1E_S1E_EEEEENS5_IJNS4_23SM90_TMA_LOAD_MULTICASTES1H_EEENS5_IJNS4_14ComposedLayoutINS4_7SwizzleILi2ELi4ELi3EEENS4_18smem_ptr_flag_bitsILi4EEENSL_INS5_IJNSA_ILi8EEESF_EEENS5_IJSF_SB_EEEEEEENSL_INS5_IJNS5_IJNS5_IJSO_SB_EEENS5_IJSM_SC_EEEEEESB_NS5_IJSC_SB_EEEEEENS5_IJNS5_IJNS5_IJST_SX_EEESW_EEESV_NS5_IJSC_SX_EEEEEEEEEEEvNS4_8identityENS5_IJNS4_13SM90_TMA_LOADES25_EEES23_vS24_EENS_8epilogue10collective18CollectiveEpilogueINS28_23Sm100TmaWarpSpecializedILi4ELi2ELi32ELb1ELb0EEEJSG_NS5_IJNSL_ISF_SB_EENSL_ISM_SB_EEEEENS_10bfloat16_tESK_S2G_SK_NS28_6fusion15FusionCallbacksIS2C_NS2H_17LinearCombinationIS2G_fS2G_fLNS_15FloatRoundStyleE2EEESG_S2F_JEEENS4_5SM1004TMEM4LOAD26SM100_TMEM_LOAD_32dp32b32xES25_NS1J_IS1L_NS1M_ILi16EEENSL_INS5_IJS1O_SM_EEENS5_IJSM_SB_EEEEEEENS4_39AutoVectorizingCopyWithAssumedAlignmentILi128EEENS4_14SM90_TMA_STOREES2V_S2X_S2X_EEEvvEEEEvNT_6ParamsE,"aw",@nobits
	.sectionflags	@""
	.align	16
	.zero		1024


//--------------------- .nv.shared.reserved.0     --------------------------
	.section	.nv.shared.reserved.0,"aw",@nobits
	.weak		__nv_reservedSMEM_offset_0_alias
	.size		__nv_reservedSMEM_offset_0_alias, 0, 64
	.other		__nv_reservedSMEM_offset_0_alias,@"STO_CUDA_RESERVED_SHARED STV_DEFAULT"
__nv_reservedSMEM_offset_0_alias:
	.zero		0
.nv.shared.reserved.0:
	.zero		64
	.weak		__nv_reservedSMEM_tcgen05_partition
	.type		__nv_reservedSMEM_tcgen05_partition,@object
	.size		__nv_reservedSMEM_tcgen05_partition,(.L_0 - __nv_reservedSMEM_tcgen05_partition)
__nv_reservedSMEM_tcgen05_partition:
	.zero		32
.L_0:


//--------------------- .nv.global                --------------------------
	.section	.nv.global,"aw",@nobits
.nv.global:
	.type		_ZN40_INTERNAL_ad0d9dfc_4_k_cu_ad4d0d59_259714cute1_E,@object
	.size		_ZN40_INTERNAL_ad0d9dfc_4_k_cu_ad4d0d59_259714cute1_E,(_ZN40_INTERNAL_ad0d9dfc_4_k_cu_ad4d0d59_259714cuda3std3__45__cpo6cbeginE - _ZN40_INTERNAL_ad0d9dfc_4_k_cu_ad4d0d59_259714cute1_E)
_ZN40_INTERNAL_ad0d9dfc_4_k_cu_ad4d0d59_259714cute1_E:
	.zero		1
	.type		_ZN40_INTERNAL_ad0d9dfc_4_k_cu_ad4d0d59_259714cuda3std3__45__cpo6cbeginE,@object
	.size		_ZN40_INTERNAL_ad0d9dfc_4_k_cu_ad4d0d59_259714cuda3std3__45__cpo6cbeginE,(_ZN40_INTERNAL_ad0d9dfc_4_k_cu_ad4d0d59_259714cuda3std3__48in_placeE - _ZN40_INTERNAL_ad0d9dfc_4_k_cu_ad4d0d59_259714cuda3std3__45__cpo6cbeginE)
_ZN40_INTERNAL_ad0d9dfc_4_k_cu_ad4d0d59_259714cuda3std3__45__cpo6cbeginE:
	.zero		1
	.type		_ZN40_INTERNAL_ad0d9dfc_4_k_cu_ad4d0d59_259714cuda3std3__48in_placeE,@object
	.size		_ZN40_INTERNAL_ad0d9dfc_4_k_cu_ad4d0d59_259714cuda3std3__48in_placeE,(_ZN40_INTERNAL_ad0d9dfc_4_k_cu_ad4d0d59_259714cuda3std6ranges3__45__cpo9iter_moveE - _ZN40_INTERNAL_ad0d9dfc_4_k_cu_ad4d0d59_259714cuda3std3__48in_placeE)
_ZN40_INTERNAL_ad0d9dfc_4_k_cu_ad4d0d59_259714cuda3std3__48in_placeE:
	.zero		1
	.type		_ZN40_INTERNAL_ad0d9dfc_4_k_cu_ad4d0d59_259714cuda3std6ranges3__45__cpo9iter_moveE,@object
	.size		_ZN40_INTERNAL_ad0d9dfc_4_k_cu_ad4d0d59_259714cuda3std6ranges3__45__cpo9iter_moveE,(_ZN40_INTERNAL_ad0d9dfc_4_k_cu_ad4d0d59_259714cuda3std3__45__cpo5beginE - _ZN40_INTERNAL_ad0d9dfc_4_k_cu_ad4d0d59_259714cuda3std6ranges3__45__cpo9iter_moveE)
_ZN40_INTERNAL_ad0d9dfc_4_k_cu_ad4d0d59_259714cuda3std6ranges3__45__cpo9iter_moveE:
	.zero		1
	.type		_ZN40_INTERNAL_ad0d9dfc_4_k_cu_ad4d0d59_259714cuda3std3__45__cpo5beginE,@object
	.size		_ZN40_INTERNAL_ad0d9dfc_4_k_cu_ad4d0d59_259714cuda3std3__45__cpo5beginE,(_ZN40_INTERNAL_ad0d9dfc_4_k_cu_ad4d0d59_259714cuda3std3__442_GLOBAL__N__ad0d9dfc_4_k_cu_ad4d0d59_259716ignoreE - _ZN40_INTERNAL_ad0d9dfc_4_k_cu_ad4d0d59_259714cuda3std3__45__cpo5beginE)
_ZN40_INTERNAL_ad0d9dfc_4_k_cu_ad4d0d59_259714cuda3std3__45__cpo5beginE:
	.zero		1
	.type		_ZN40_INTERNAL_ad0d9dfc_4_k_cu_ad4d0d59_259714cuda3std3__442_GLOBAL__N__ad0d9dfc_4_k_cu_ad4d0d59_259716ignoreE,@object
	.size		_ZN40_INTERNAL_ad0d9dfc_4_k_cu_ad4d0d59_259714cuda3std3__442_GLOBAL__N__ad0d9dfc_4_k_cu_ad4d0d59_259716ignoreE,(_ZN40_INTERNAL_ad0d9dfc_4_k_cu_ad4d0d59_259714cute7productE - _ZN40_INTERNAL_ad0d9dfc_4_k_cu_ad4d0d59_259714cuda3std3__442_GLOBAL__N__ad0d9dfc_4_k_cu_ad4d0d59_259716ignoreE)
_ZN40_INTERNAL_ad0d9dfc_4_k_cu_ad4d0d59_259714cuda3std3__442_GLOBAL__N__ad0d9dfc_4_k_cu_ad4d0d59_259716ignoreE:
	.zero		1
	.type		_ZN40_INTERNAL_ad0d9dfc_4_k_cu_ad4d0d59_259714cute7productE,@object
	.size		_ZN40_INTERNAL_ad0d9dfc_4_k_cu_ad4d0d59_259714cute7productE,(_ZN40_INTERNAL_ad0d9dfc_4_k_cu_ad4d0d59_259714cuda3std3__45__cpo3endE - _ZN40_INTERNAL_ad0d9dfc_4_k_cu_ad4d0d59_259714cute7productE)
_ZN40_INTERNAL_ad0d9dfc_4_k_cu_ad4d0d59_259714cute7productE:
	.zero		1
	.type		_ZN40_INTERNAL_ad0d9dfc_4_k_cu_ad4d0d59_259714cuda3std3__45__cpo3endE,@object
	.size		_ZN40_INTERNAL_ad0d9dfc_4_k_cu_ad4d0d59_259714cuda3std3__45__cpo3endE,(_ZN40_INTERNAL_ad0d9dfc_4_k_cu_ad4d0d59_259714cuda3std3__419piecewise_constructE - _ZN40_INTERNAL_ad0d9dfc_4_k_cu_ad4d0d59_259714cuda3std3__45__cpo3endE)
_ZN40_INTERNAL_ad0d9dfc_4_k_cu_ad4d0d59_259714cuda3std3__45__cpo3endE:
	.zero		1
	.type		_ZN40_INTERNAL_ad0d9dfc_4_k_cu_ad4d0d59_259714cuda3std3__419piecewise_constructE,@object
	.size		_ZN40_INTERNAL_ad0d9dfc_4_k_cu_ad4d0d59_259714cuda3std3__419piecewise_constructE,(_ZN40_INTERNAL_ad0d9dfc_4_k_cu_ad4d0d59_259714cuda3std3__45__cpo4cendE - _ZN40_INTERNAL_ad0d9dfc_4_k_cu_ad4d0d59_259714cuda3std3__419piecewise_constructE)
_ZN40_INTERNAL_ad0d9dfc_4_k_cu_ad4d0d59_259714cuda3std3__419piecewise_constructE:
	.zero		1
	.type		_ZN40_INTERNAL_ad0d9dfc_4_k_cu_ad4d0d59_259714cuda3std3__45__cpo4cendE,@object
	.size		_ZN40_INTERNAL_ad0d9dfc_4_k_cu_ad4d0d59_259714cuda3std3__45__cpo4cendE,(_ZN40_INTERNAL_ad0d9dfc_4_k_cu_ad4d0d59_259714cuda3std6ranges3__45__cpo4swapE - _ZN40_INTERNAL_ad0d9dfc_4_k_cu_ad4d0d59_259714cuda3std3__45__cpo4cendE)
_ZN40_INTERNAL_ad0d9dfc_4_k_cu_ad4d0d59_259714cuda3std3__45__cpo4cendE:
	.zero		1
	.type		_ZN40_INTERNAL_ad0d9dfc_4_k_cu_ad4d0d59_259714cuda3std6ranges3__45__cpo4swapE,@object
	.size		_ZN40_INTERNAL_ad0d9dfc_4_k_cu_ad4d0d59_259714cuda3std6ranges3__45__cpo4swapE,(.L_10 - _ZN40_INTERNAL_ad0d9dfc_4_k_cu_ad4d0d59_259714cuda3std6ranges3__45__cpo4swapE)
_ZN40_INTERNAL_ad0d9dfc_4_k_cu_ad4d0d59_259714cuda3std6ranges3__45__cpo4swapE:
	.zero		1
.L_10:


//--------------------- .nv.constant0._ZN7cutlass13device_kernelINS_4gemm6kernel13GemmUniversalIN4cute5tupleIJiiiiEEENS1_10collective13CollectiveMmaINS1_46MainloopSm100TmaUmmaWarpSpecializedBlockScaledILi11ELi2ELi2ENS5_IJNS4_1CILi1EEENSA_ILi2EEESB_EEEEENS5_IJNSA_ILi128EEESF_SF_EEENS5_IJNS_12float_e2m1_tENS_13float_ue8m0_tEEEENS5_IJNS5_IJlSB_lEEENS4_6LayoutINS5_IJNS5_IJNS5_IJNSA_ILi32EEENSA_ILi4EEEEEEiEEESP_NS5_IJSB_iEEEEEENS5_IJNS5_IJNS5_IJNSA_ILi16EEESN_EEEiEEENS5_IJNS5_IJNSA_ILi0EEESB_EEENSA_ILi512EEEEEENS5_IJSV_iEEEEEEEEEEESJ_S12_NS4_8TiledMMAINS4_8MMA_AtomIJNS4_17SM100_MMA_MXF4_SSISH_SH_fSI_Li128ELi128ELi32ELNS4_4UMMA5MajorE0ELS17_0ELNS16_7ScaleInE0ELS18_0EEEEEENSL_INS5_IJSB_SB_SB_EEENS5_IJSV_SV_SV_EEEEENS5_IJNS4_10UnderscoreES1E_S1E_EEEEENS5_IJNS4_23SM90_TMA_LOAD_MULTICASTES1H_EEENS5_IJNS4_14ComposedLayoutINS4_7SwizzleILi2ELi4ELi3EEENS4_18smem_ptr_flag_bitsILi4EEENSL_INS5_IJNSA_ILi8EEESF_EEENS5_IJSF_SB_EEEEEEENSL_INS5_IJNS5_IJNS5_IJSO_SB_EEENS5_IJSM_SC_EEEEEESB_NS5_IJSC_SB_EEEEEENS5_IJNS5_IJNS5_IJST_SX_EEESW_EEESV_NS5_IJSC_SX_EEEEEEEEEEEvNS4_8identityENS5_IJNS4_13SM90_TMA_LOADES25_EEES23_vS24_EENS_8epilogue10collective18CollectiveEpilogueINS28_23Sm100TmaWarpSpecializedILi4ELi2ELi32ELb1ELb0EEEJSG_NS5_IJNSL_ISF_SB_EENSL_ISM_SB_EEEEENS_10bfloat16_tESK_S2G_SK_NS28_6fusion15FusionCallbacksIS2C_NS2H_17LinearCombinationIS2G_fS2G_fLNS_15FloatRoundStyleE2EEESG_S2F_JEEENS4_5SM1004TMEM4LOAD26SM100_TMEM_LOAD_32dp32b32xES25_NS1J_IS1L_NS1M_ILi16EEENSL_INS5_IJS1O_SM_EEENS5_IJSM_SB_EEEEEEENS4_39AutoVectorizingCopyWithAssumedAlignmentILi128EEENS4_14SM90_TMA_STOREES2V_S2X_S2X_EEEvvEEEEvNT_6ParamsE --------------------------
	.section	.nv.constant0._ZN7cutlass13device_kernelINS_4gemm6kernel13GemmUniversalIN4cute5tupleIJiiiiEEENS1_10collective13CollectiveMmaINS1_46MainloopSm100TmaUmmaWarpSpecializedBlockScaledILi11ELi2ELi2ENS5_IJNS4_1CILi1EEENSA_ILi2EEESB_EEEEENS5_IJNSA_ILi128EEESF_SF_EEENS5_IJNS_12float_e2m1_tENS_13float_ue8m0_tEEEENS5_IJNS5_IJlSB_lEEENS4_6LayoutINS5_IJNS5_IJNS5_IJNSA_ILi32EEENSA_ILi4EEEEEEiEEESP_NS5_IJSB_iEEEEEENS5_IJNS5_IJNS5_IJNSA_ILi16EEESN_EEEiEEENS5_IJNS5_IJNSA_ILi0EEESB_EEENSA_ILi512EEEEEENS5_IJSV_iEEEEEEEEEEESJ_S12_NS4_8TiledMMAINS4_8MMA_AtomIJNS4_17SM100_MMA_MXF4_SSISH_SH_fSI_Li128ELi128ELi32ELNS4_4UMMA5MajorE0ELS17_0ELNS16_7ScaleInE0ELS18_0EEEEEENSL_INS5_IJSB_SB_SB_EEENS5_IJSV_SV_SV_EEEEENS5_IJNS4_10UnderscoreES1E_S1E_EEEEENS5_IJNS4_23SM90_TMA_LOAD_MULTICASTES1H_EEENS5_IJNS4_14ComposedLayoutINS4_7SwizzleILi2ELi4ELi3EEENS4_18smem_ptr_flag_bitsILi4EEENSL_INS5_IJNSA_ILi8EEESF_EEENS5_IJSF_SB_EEEEEEENSL_INS5_IJNS5_IJNS5_IJSO_SB_EEENS5_IJSM_SC_EEEEEESB_NS5_IJSC_SB_EEEEEENS5_IJNS5_IJNS5_IJST_SX_EEESW_EEESV_NS5_IJSC_SX_EEEEEEEEEEEvNS4_8identityENS5_IJNS4_13SM90_TMA_LOADES25_EEES23_vS24_EENS_8epilogue10collective18CollectiveEpilogueINS28_23Sm100TmaWarpSpecializedILi4ELi2ELi32ELb1ELb0EEEJSG_NS5_IJNSL_ISF_SB_EENSL_ISM_SB_EEEEENS_10bfloat16_tESK_S2G_SK_NS28_6fusion15FusionCallbacksIS2C_NS2H_17LinearCombinationIS2G_fS2G_fLNS_15FloatRoundStyleE2EEESG_S2F_JEEENS4_5SM1004TMEM4LOAD26SM100_TMEM_LOAD_32dp32b32xES25_NS1J_IS1L_NS1M_ILi16EEENSL_INS5_IJS1O_SM_EEENS5_IJSM_SB_EEEEEEENS4_39AutoVectorizingCopyWithAssumedAlignmentILi128EEENS4_14SM90_TMA_STOREES2V_S2X_S2X_EEEvvEEEEvNT_6ParamsE,"a",@progbits
	.sectionflags	@""
	.align	4
.nv.constant0._ZN7cutlass13device_kernelINS_4gemm6kernel13GemmUniversalIN4cute5tupleIJiiiiEEENS1_10collective13CollectiveMmaINS1_46MainloopSm100TmaUmmaWarpSpecializedBlockScaledILi11ELi2ELi2ENS5_IJNS4_1CILi1EEENSA_ILi2EEESB_EEEEENS5_IJNSA_ILi128EEESF_SF_EEENS5_IJNS_12float_e2m1_tENS_13float_ue8m0_tEEEENS5_IJNS5_IJlSB_lEEENS4_6LayoutINS5_IJNS5_IJNS5_IJNSA_ILi32EEENSA_ILi4EEEEEEiEEESP_NS5_IJSB_iEEEEEENS5_IJNS5_IJNS5_IJNSA_ILi16EEESN_EEEiEEENS5_IJNS5_IJNSA_ILi0EEESB_EEENSA_ILi512EEEEEENS5_IJSV_iEEEEEEEEEEESJ_S12_NS4_8TiledMMAINS4_8MMA_AtomIJNS4_17SM100_MMA_MXF4_SSISH_SH_fSI_Li128ELi128ELi32ELNS4_4UMMA5MajorE0ELS17_0ELNS16_7ScaleInE0ELS18_0EEEEEENSL_INS5_IJSB_SB_SB_EEENS5_IJSV_SV_SV_EEEEENS5_IJNS4_10UnderscoreES1E_S1E_EEEEENS5_IJNS4_23SM90_TMA_LOAD_MULTICASTES1H_EEENS5_IJNS4_14ComposedLayoutINS4_7SwizzleILi2ELi4ELi3EEENS4_18smem_ptr_flag_bitsILi4EEENSL_INS5_IJNSA_ILi8EEESF_EEENS5_IJSF_SB_EEEEEEENSL_INS5_IJNS5_IJNS5_IJSO_SB_EEENS5_IJSM_SC_EEEEEESB_NS5_IJSC_SB_EEEEEENS5_IJNS5_IJNS5_IJST_SX_EEESW_EEESV_NS5_IJSC_SX_EEEEEEEEEEEvNS4_8identityENS5_IJNS4_13SM90_TMA_LOADES25_EEES23_vS24_EENS_8epilogue10collective18CollectiveEpilogueINS28_23Sm100TmaWarpSpecializedILi4ELi2ELi32ELb1ELb0EEEJSG_NS5_IJNSL_ISF_SB_EENSL_ISM_SB_EEEEENS_10bfloat16_tESK_S2G_SK_NS28_6fusion15FusionCallbacksIS2C_NS2H_17LinearCombinationIS2G_fS2G_fLNS_15FloatRoundStyleE2EEESG_S2F_JEEENS4_5SM1004TMEM4LOAD26SM100_TMEM_LOAD_32dp32b32xES25_NS1J_IS1L_NS1M_ILi16EEENSL_INS5_IJS1O_SM_EEENS5_IJSM_SB_EEEEEEENS4_39AutoVectorizingCopyWithAssumedAlignmentILi128EEENS4_14SM90_TMA_STOREES2V_S2X_S2X_EEEvvEEEEvNT_6ParamsE:
	.zero		3968


//--------------------- SYMBOLS --------------------------

	.type		.nv.reservedSmem.offset0,@object
	.size		.nv.reservedSmem.offset0,0x4
	.type		.nv.reservedSmem.cap,@object
	.size		.nv.reservedSmem.cap,0x4
	.type		__assertfail,@function
